//
// Generated by NVIDIA NVVM Compiler
//
// Compiler Build ID: CL-36424714
// Cuda compilation tools, release 13.0, V13.0.88
// Based on NVVM 20.0.0
//

.version 9.0
.target sm_100
.address_size 64

	// .globl	append_kv_paged_f32

.visible .entry append_kv_paged_f32(
	.param .u64 .ptr .align 1 append_kv_paged_f32_param_0,
	.param .u64 .ptr .align 1 append_kv_paged_f32_param_1,
	.param .u64 .ptr .align 1 append_kv_paged_f32_param_2,
	.param .u32 append_kv_paged_f32_param_3,
	.param .u32 append_kv_paged_f32_param_4,
	.param .u32 append_kv_paged_f32_param_5,
	.param .u32 append_kv_paged_f32_param_6,
	.param .u32 append_kv_paged_f32_param_7
)
{
	.reg .pred 	%p<2>;
	.reg .b32 	%r<26>;
	.reg .b32 	%f<2>;
	.reg .b64 	%rd<13>;

	ld.param.u64 	%rd1, [append_kv_paged_f32_param_0];
	ld.param.u64 	%rd2, [append_kv_paged_f32_param_1];
	ld.param.u64 	%rd3, [append_kv_paged_f32_param_2];
	ld.param.u32 	%r3, [append_kv_paged_f32_param_3];
	ld.param.u32 	%r4, [append_kv_paged_f32_param_4];
	ld.param.u32 	%r5, [append_kv_paged_f32_param_5];
	ld.param.u32 	%r6, [append_kv_paged_f32_param_6];
	ld.param.u32 	%r7, [append_kv_paged_f32_param_7];
	mov.u32 	%r8, %ctaid.x;
	mov.u32 	%r9, %ntid.x;
	mov.u32 	%r10, %tid.x;
	mad.lo.s32 	%r1, %r8, %r9, %r10;
	mul.lo.s32 	%r2, %r6, %r5;
	mul.lo.s32 	%r11, %r2, %r7;
	setp.ge.s32 	%p1, %r1, %r11;
	@%p1 bra 	$L__BB0_2;
	cvta.to.global.u64 	%rd4, %rd3;
	cvta.to.global.u64 	%rd5, %rd2;
	cvta.to.global.u64 	%rd6, %rd1;
	div.s32 	%r12, %r1, %r2;
	mul.lo.s32 	%r13, %r12, %r2;
	sub.s32 	%r14, %r1, %r13;
	div.s32 	%r15, %r14, %r6;
	mul.lo.s32 	%r16, %r15, %r6;
	sub.s32 	%r17, %r14, %r16;
	add.s32 	%r18, %r12, %r3;
	div.s32 	%r19, %r18, %r4;
	mul.lo.s32 	%r20, %r19, %r4;
	sub.s32 	%r21, %r18, %r20;
	mul.wide.s32 	%rd7, %r19, 4;
	add.s64 	%rd8, %rd4, %rd7;
	ld.global.nc.u32 	%r22, [%rd8];
	mad.lo.s32 	%r23, %r22, %r4, %r21;
	mad.lo.s32 	%r24, %r23, %r5, %r15;
	mad.lo.s32 	%r25, %r24, %r6, %r17;
	mul.wide.s32 	%rd9, %r1, 4;
	add.s64 	%rd10, %rd5, %rd9;
	ld.global.nc.f32 	%f1, [%rd10];
	mul.wide.s32 	%rd11, %r25, 4;
	add.s64 	%rd12, %rd6, %rd11;
	st.global.f32 	[%rd12], %f1;
$L__BB0_2:
	ret;

}
	// .globl	append_kv_paged_f16
.visible .entry append_kv_paged_f16(
	.param .u64 .ptr .align 1 append_kv_paged_f16_param_0,
	.param .u64 .ptr .align 1 append_kv_paged_f16_param_1,
	.param .u64 .ptr .align 1 append_kv_paged_f16_param_2,
	.param .u32 append_kv_paged_f16_param_3,
	.param .u32 append_kv_paged_f16_param_4,
	.param .u32 append_kv_paged_f16_param_5,
	.param .u32 append_kv_paged_f16_param_6,
	.param .u32 append_kv_paged_f16_param_7
)
{
	.reg .pred 	%p<2>;
	.reg .b16 	%rs<2>;
	.reg .b32 	%r<26>;
	.reg .b64 	%rd<13>;

	ld.param.u64 	%rd1, [append_kv_paged_f16_param_0];
	ld.param.u64 	%rd2, [append_kv_paged_f16_param_1];
	ld.param.u64 	%rd3, [append_kv_paged_f16_param_2];
	ld.param.u32 	%r3, [append_kv_paged_f16_param_3];
	ld.param.u32 	%r4, [append_kv_paged_f16_param_4];
	ld.param.u32 	%r5, [append_kv_paged_f16_param_5];
	ld.param.u32 	%r6, [append_kv_paged_f16_param_6];
	ld.param.u32 	%r7, [append_kv_paged_f16_param_7];
	mov.u32 	%r8, %ctaid.x;
	mov.u32 	%r9, %ntid.x;
	mov.u32 	%r10, %tid.x;
	mad.lo.s32 	%r1, %r8, %r9, %r10;
	mul.lo.s32 	%r2, %r6, %r5;
	mul.lo.s32 	%r11, %r2, %r7;
	setp.ge.s32 	%p1, %r1, %r11;
	@%p1 bra 	$L__BB1_2;
	cvta.to.global.u64 	%rd4, %rd3;
	cvta.to.global.u64 	%rd5, %rd2;
	cvta.to.global.u64 	%rd6, %rd1;
	div.s32 	%r12, %r1, %r2;
	mul.lo.s32 	%r13, %r12, %r2;
	sub.s32 	%r14, %r1, %r13;
	div.s32 	%r15, %r14, %r6;
	mul.lo.s32 	%r16, %r15, %r6;
	sub.s32 	%r17, %r14, %r16;
	add.s32 	%r18, %r12, %r3;
	div.s32 	%r19, %r18, %r4;
	mul.lo.s32 	%r20, %r19, %r4;
	sub.s32 	%r21, %r18, %r20;
	mul.wide.s32 	%rd7, %r19, 4;
	add.s64 	%rd8, %rd4, %rd7;
	ld.global.nc.u32 	%r22, [%rd8];
	mad.lo.s32 	%r23, %r22, %r4, %r21;
	mad.lo.s32 	%r24, %r23, %r5, %r15;
	mad.lo.s32 	%r25, %r24, %r6, %r17;
	mul.wide.s32 	%rd9, %r25, 2;
	add.s64 	%rd10, %rd6, %rd9;
	mul.wide.s32 	%rd11, %r1, 2;
	add.s64 	%rd12, %rd5, %rd11;
	ld.global.nc.u16 	%rs1, [%rd12];
	st.global.u16 	[%rd10], %rs1;
$L__BB1_2:
	ret;

}
	// .globl	append_kv_paged_bf16
.visible .entry append_kv_paged_bf16(
	.param .u64 .ptr .align 1 append_kv_paged_bf16_param_0,
	.param .u64 .ptr .align 1 append_kv_paged_bf16_param_1,
	.param .u64 .ptr .align 1 append_kv_paged_bf16_param_2,
	.param .u32 append_kv_paged_bf16_param_3,
	.param .u32 append_kv_paged_bf16_param_4,
	.param .u32 append_kv_paged_bf16_param_5,
	.param .u32 append_kv_paged_bf16_param_6,
	.param .u32 append_kv_paged_bf16_param_7
)
{
	.reg .pred 	%p<2>;
	.reg .b16 	%rs<2>;
	.reg .b32 	%r<26>;
	.reg .b64 	%rd<13>;

	ld.param.u64 	%rd1, [append_kv_paged_bf16_param_0];
	ld.param.u64 	%rd2, [append_kv_paged_bf16_param_1];
	ld.param.u64 	%rd3, [append_kv_paged_bf16_param_2];
	ld.param.u32 	%r3, [append_kv_paged_bf16_param_3];
	ld.param.u32 	%r4, [append_kv_paged_bf16_param_4];
	ld.param.u32 	%r5, [append_kv_paged_bf16_param_5];
	ld.param.u32 	%r6, [append_kv_paged_bf16_param_6];
	ld.param.u32 	%r7, [append_kv_paged_bf16_param_7];
	mov.u32 	%r8, %ctaid.x;
	mov.u32 	%r9, %ntid.x;
	mov.u32 	%r10, %tid.x;
	mad.lo.s32 	%r1, %r8, %r9, %r10;
	mul.lo.s32 	%r2, %r6, %r5;
	mul.lo.s32 	%r11, %r2, %r7;
	setp.ge.s32 	%p1, %r1, %r11;
	@%p1 bra 	$L__BB2_2;
	cvta.to.global.u64 	%rd4, %rd3;
	cvta.to.global.u64 	%rd5, %rd2;
	cvta.to.global.u64 	%rd6, %rd1;
	div.s32 	%r12, %r1, %r2;
	mul.lo.s32 	%r13, %r12, %r2;
	sub.s32 	%r14, %r1, %r13;
	div.s32 	%r15, %r14, %r6;
	mul.lo.s32 	%r16, %r15, %r6;
	sub.s32 	%r17, %r14, %r16;
	add.s32 	%r18, %r12, %r3;
	div.s32 	%r19, %r18, %r4;
	mul.lo.s32 	%r20, %r19, %r4;
	sub.s32 	%r21, %r18, %r20;
	mul.wide.s32 	%rd7, %r19, 4;
	add.s64 	%rd8, %rd4, %rd7;
	ld.global.nc.u32 	%r22, [%rd8];
	mad.lo.s32 	%r23, %r22, %r4, %r21;
	mad.lo.s32 	%r24, %r23, %r5, %r15;
	mad.lo.s32 	%r25, %r24, %r6, %r17;
	mul.wide.s32 	%rd9, %r25, 2;
	add.s64 	%rd10, %rd6, %rd9;
	mul.wide.s32 	%rd11, %r1, 2;
	add.s64 	%rd12, %rd5, %rd11;
	ld.global.nc.u16 	%rs1, [%rd12];
	st.global.u16 	[%rd10], %rs1;
$L__BB2_2:
	ret;

}
	// .globl	append_kv_paged_batched_f32
.visible .entry append_kv_paged_batched_f32(
	.param .u64 .ptr .align 1 append_kv_paged_batched_f32_param_0,
	.param .u64 .ptr .align 1 append_kv_paged_batched_f32_param_1,
	.param .u64 .ptr .align 1 append_kv_paged_batched_f32_param_2,
	.param .u64 .ptr .align 1 append_kv_paged_batched_f32_param_3,
	.param .u32 append_kv_paged_batched_f32_param_4,
	.param .u32 append_kv_paged_batched_f32_param_5,
	.param .u32 append_kv_paged_batched_f32_param_6,
	.param .u32 append_kv_paged_batched_f32_param_7
)
{
	.reg .pred 	%p<2>;
	.reg .b32 	%r<24>;
	.reg .b32 	%f<2>;
	.reg .b64 	%rd<17>;

	ld.param.u64 	%rd1, [append_kv_paged_batched_f32_param_0];
	ld.param.u64 	%rd2, [append_kv_paged_batched_f32_param_1];
	ld.param.u64 	%rd3, [append_kv_paged_batched_f32_param_2];
	ld.param.u64 	%rd4, [append_kv_paged_batched_f32_param_3];
	ld.param.u32 	%r3, [append_kv_paged_batched_f32_param_4];
	ld.param.u32 	%r4, [append_kv_paged_batched_f32_param_5];
	ld.param.u32 	%r5, [append_kv_paged_batched_f32_param_6];
	ld.param.u32 	%r6, [append_kv_paged_batched_f32_param_7];
	mov.u32 	%r7, %ctaid.x;
	mov.u32 	%r8, %ntid.x;
	mov.u32 	%r9, %tid.x;
	mad.lo.s32 	%r1, %r7, %r8, %r9;
	mul.lo.s32 	%r2, %r5, %r4;
	setp.ge.s32 	%p1, %r1, %r2;
	@%p1 bra 	$L__BB3_2;
	cvta.to.global.u64 	%rd5, %rd4;
	cvta.to.global.u64 	%rd6, %rd3;
	cvta.to.global.u64 	%rd7, %rd2;
	cvta.to.global.u64 	%rd8, %rd1;
	mov.u32 	%r10, %ctaid.y;
	div.s32 	%r11, %r1, %r5;
	mul.lo.s32 	%r12, %r11, %r5;
	sub.s32 	%r13, %r1, %r12;
	mul.wide.u32 	%rd9, %r10, 4;
	add.s64 	%rd10, %rd5, %rd9;
	ld.global.nc.u32 	%r14, [%rd10];
	div.s32 	%r15, %r14, %r3;
	mul.lo.s32 	%r16, %r15, %r3;
	sub.s32 	%r17, %r14, %r16;
	mad.lo.s32 	%r18, %r6, %r10, %r15;
	mul.wide.s32 	%rd11, %r18, 4;
	add.s64 	%rd12, %rd6, %rd11;
	ld.global.nc.u32 	%r19, [%rd12];
	mad.lo.s32 	%r20, %r19, %r3, %r17;
	mad.lo.s32 	%r21, %r20, %r4, %r11;
	mad.lo.s32 	%r22, %r21, %r5, %r13;
	mad.lo.s32 	%r23, %r2, %r10, %r1;
	mul.wide.s32 	%rd13, %r23, 4;
	add.s64 	%rd14, %rd7, %rd13;
	ld.global.nc.f32 	%f1, [%rd14];
	mul.wide.s32 	%rd15, %r22, 4;
	add.s64 	%rd16, %rd8, %rd15;
	st.global.f32 	[%rd16], %f1;
$L__BB3_2:
	ret;

}
	// .globl	append_kv_paged_batched_f16
.visible .entry append_kv_paged_batched_f16(
	.param .u64 .ptr .align 1 append_kv_paged_batched_f16_param_0,
	.param .u64 .ptr .align 1 append_kv_paged_batched_f16_param_1,
	.param .u64 .ptr .align 1 append_kv_paged_batched_f16_param_2,
	.param .u64 .ptr .align 1 append_kv_paged_batched_f16_param_3,
	.param .u32 append_kv_paged_batched_f16_param_4,
	.param .u32 append_kv_paged_batched_f16_param_5,
	.param .u32 append_kv_paged_batched_f16_param_6,
	.param .u32 append_kv_paged_batched_f16_param_7
)
{
	.reg .pred 	%p<2>;
	.reg .b16 	%rs<2>;
	.reg .b32 	%r<24>;
	.reg .b64 	%rd<17>;

	ld.param.u64 	%rd1, [append_kv_paged_batched_f16_param_0];
	ld.param.u64 	%rd2, [append_kv_paged_batched_f16_param_1];
	ld.param.u64 	%rd3, [append_kv_paged_batched_f16_param_2];
	ld.param.u64 	%rd4, [append_kv_paged_batched_f16_param_3];
	ld.param.u32 	%r3, [append_kv_paged_batched_f16_param_4];
	ld.param.u32 	%r4, [append_kv_paged_batched_f16_param_5];
	ld.param.u32 	%r5, [append_kv_paged_batched_f16_param_6];
	ld.param.u32 	%r6, [append_kv_paged_batched_f16_param_7];
	mov.u32 	%r7, %ctaid.x;
	mov.u32 	%r8, %ntid.x;
	mov.u32 	%r9, %tid.x;
	mad.lo.s32 	%r1, %r7, %r8, %r9;
	mul.lo.s32 	%r2, %r5, %r4;
	setp.ge.s32 	%p1, %r1, %r2;
	@%p1 bra 	$L__BB4_2;
	cvta.to.global.u64 	%rd5, %rd4;
	cvta.to.global.u64 	%rd6, %rd3;
	cvta.to.global.u64 	%rd7, %rd2;
	cvta.to.global.u64 	%rd8, %rd1;
	mov.u32 	%r10, %ctaid.y;
	div.s32 	%r11, %r1, %r5;
	mul.lo.s32 	%r12, %r11, %r5;
	sub.s32 	%r13, %r1, %r12;
	mul.wide.u32 	%rd9, %r10, 4;
	add.s64 	%rd10, %rd5, %rd9;
	ld.global.nc.u32 	%r14, [%rd10];
	div.s32 	%r15, %r14, %r3;
	mul.lo.s32 	%r16, %r15, %r3;
	sub.s32 	%r17, %r14, %r16;
	mad.lo.s32 	%r18, %r6, %r10, %r15;
	mul.wide.s32 	%rd11, %r18, 4;
	add.s64 	%rd12, %rd6, %rd11;
	ld.global.nc.u32 	%r19, [%rd12];
	mad.lo.s32 	%r20, %r19, %r3, %r17;
	mad.lo.s32 	%r21, %r20, %r4, %r11;
	mad.lo.s32 	%r22, %r21, %r5, %r13;
	mad.lo.s32 	%r23, %r2, %r10, %r1;
	mul.wide.s32 	%rd13, %r22, 2;
	add.s64 	%rd14, %rd8, %rd13;
	mul.wide.s32 	%rd15, %r23, 2;
	add.s64 	%rd16, %rd7, %rd15;
	ld.global.nc.u16 	%rs1, [%rd16];
	st.global.u16 	[%rd14], %rs1;
$L__BB4_2:
	ret;

}
	// .globl	append_kv_paged_batched_bf16
.visible .entry append_kv_paged_batched_bf16(
	.param .u64 .ptr .align 1 append_kv_paged_batched_bf16_param_0,
	.param .u64 .ptr .align 1 append_kv_paged_batched_bf16_param_1,
	.param .u64 .ptr .align 1 append_kv_paged_batched_bf16_param_2,
	.param .u64 .ptr .align 1 append_kv_paged_batched_bf16_param_3,
	.param .u32 append_kv_paged_batched_bf16_param_4,
	.param .u32 append_kv_paged_batched_bf16_param_5,
	.param .u32 append_kv_paged_batched_bf16_param_6,
	.param .u32 append_kv_paged_batched_bf16_param_7
)
{
	.reg .pred 	%p<2>;
	.reg .b16 	%rs<2>;
	.reg .b32 	%r<24>;
	.reg .b64 	%rd<17>;

	ld.param.u64 	%rd1, [append_kv_paged_batched_bf16_param_0];
	ld.param.u64 	%rd2, [append_kv_paged_batched_bf16_param_1];
	ld.param.u64 	%rd3, [append_kv_paged_batched_bf16_param_2];
	ld.param.u64 	%rd4, [append_kv_paged_batched_bf16_param_3];
	ld.param.u32 	%r3, [append_kv_paged_batched_bf16_param_4];
	ld.param.u32 	%r4, [append_kv_paged_batched_bf16_param_5];
	ld.param.u32 	%r5, [append_kv_paged_batched_bf16_param_6];
	ld.param.u32 	%r6, [append_kv_paged_batched_bf16_param_7];
	mov.u32 	%r7, %ctaid.x;
	mov.u32 	%r8, %ntid.x;
	mov.u32 	%r9, %tid.x;
	mad.lo.s32 	%r1, %r7, %r8, %r9;
	mul.lo.s32 	%r2, %r5, %r4;
	setp.ge.s32 	%p1, %r1, %r2;
	@%p1 bra 	$L__BB5_2;
	cvta.to.global.u64 	%rd5, %rd4;
	cvta.to.global.u64 	%rd6, %rd3;
	cvta.to.global.u64 	%rd7, %rd2;
	cvta.to.global.u64 	%rd8, %rd1;
	mov.u32 	%r10, %ctaid.y;
	div.s32 	%r11, %r1, %r5;
	mul.lo.s32 	%r12, %r11, %r5;
	sub.s32 	%r13, %r1, %r12;
	mul.wide.u32 	%rd9, %r10, 4;
	add.s64 	%rd10, %rd5, %rd9;
	ld.global.nc.u32 	%r14, [%rd10];
	div.s32 	%r15, %r14, %r3;
	mul.lo.s32 	%r16, %r15, %r3;
	sub.s32 	%r17, %r14, %r16;
	mad.lo.s32 	%r18, %r6, %r10, %r15;
	mul.wide.s32 	%rd11, %r18, 4;
	add.s64 	%rd12, %rd6, %rd11;
	ld.global.nc.u32 	%r19, [%rd12];
	mad.lo.s32 	%r20, %r19, %r3, %r17;
	mad.lo.s32 	%r21, %r20, %r4, %r11;
	mad.lo.s32 	%r22, %r21, %r5, %r13;
	mad.lo.s32 	%r23, %r2, %r10, %r1;
	mul.wide.s32 	%rd13, %r22, 2;
	add.s64 	%rd14, %rd8, %rd13;
	mul.wide.s32 	%rd15, %r23, 2;
	add.s64 	%rd16, %rd7, %rd15;
	ld.global.nc.u16 	%rs1, [%rd16];
	st.global.u16 	[%rd14], %rs1;
$L__BB5_2:
	ret;

}


// ===== COMPILED SASS (sm_100) =====

	.target	sm_100

	.elftype	@"ET_EXEC"


//--------------------- .note.nv.tkinfo           --------------------------
	.section	.note.nv.tkinfo,"",@"SHT_NOTE"
	.sectionflags	@"SHF_NOTE_NV_TKINFO"
	.tkinfo
        /*0018*/ 	.word	0x00000002
        /*0030*/ 	.string	""
        /*0030*/ 	.string	"ptxas"
        /*0030*/ 	.string	"Cuda compilation tools, release 13.0, V13.0.88"
        /*0030*/ 	.string	"Build cuda_13.0.r13.0/compiler.36424714_0"
        /*0030*/ 	.string	"-arch sm_100 -m 64 "



//--------------------- .note.nv.cuinfo           --------------------------
	.section	.note.nv.cuinfo,"",@"SHT_NOTE"
	.sectionflags	@"SHF_NOTE_NV_CUINFO"
        /*0018*/ 	.short	0x0002
        /*001a*/ 	.short	0x0064
        /*001c*/ 	.short	0x0082
	.zero		2


//--------------------- .nv.info                  --------------------------
	.section	.nv.info,"",@"SHT_CUDA_INFO"
	.align	4


	//----- nvinfo : EIATTR_REGCOUNT
	.align		4
        /*0000*/ 	.byte	0x04, 0x2f
        /*0002*/ 	.short	(.L_1 - .L_0)
	.align		4
.L_0:
        /*0004*/ 	.word	index@(append_kv_paged_f32)
        /*0008*/ 	.word	0x00000017


	//----- nvinfo : EIATTR_FRAME_SIZE
	.align		4
.L_1:
        /*000c*/ 	.byte	0x04, 0x11
        /*000e*/ 	.short	(.L_3 - .L_2)
	.align		4
.L_2:
        /*0010*/ 	.word	index@(append_kv_paged_f32)
        /*0014*/ 	.word	0x00000000


	//----- nvinfo : EIATTR_REGCOUNT
	.align		4
.L_3:
        /*0018*/ 	.byte	0x04, 0x2f
        /*001a*/ 	.short	(.L_5 - .L_4)
	.align		4
.L_4:
        /*001c*/ 	.word	index@(append_kv_paged_f16)
        /*0020*/ 	.word	0x00000017


	//----- nvinfo : EIATTR_FRAME_SIZE
	.align		4
.L_5:
        /*0024*/ 	.byte	0x04, 0x11
        /*0026*/ 	.short	(.L_7 - .L_6)
	.align		4
.L_6:
        /*0028*/ 	.word	index@(append_kv_paged_f16)
        /*002c*/ 	.word	0x00000000


	//----- nvinfo : EIATTR_REGCOUNT
	.align		4
.L_7:
        /*0030*/ 	.byte	0x04, 0x2f
        /*0032*/ 	.short	(.L_9 - .L_8)
	.align		4
.L_8:
        /*0034*/ 	.word	index@(append_kv_paged_bf16)
        /*0038*/ 	.word	0x00000017


	//----- nvinfo : EIATTR_FRAME_SIZE
	.align		4
.L_9:
        /*003c*/ 	.byte	0x04, 0x11
        /*003e*/ 	.short	(.L_11 - .L_10)
	.align		4
.L_10:
        /*0040*/ 	.word	index@(append_kv_paged_bf16)
        /*0044*/ 	.word	0x00000000


	//----- nvinfo : EIATTR_REGCOUNT
	.align		4
.L_11:
        /*0048*/ 	.byte	0x04, 0x2f
        /*004a*/ 	.short	(.L_13 - .L_12)
	.align		4
.L_12:
        /*004c*/ 	.word	index@(append_kv_paged_batched_f32)
        /*0050*/ 	.word	0x00000012


	//----- nvinfo : EIATTR_FRAME_SIZE
	.align		4
.L_13:
        /*0054*/ 	.byte	0x04, 0x11
        /*0056*/ 	.short	(.L_15 - .L_14)
	.align		4
.L_14:
        /*0058*/ 	.word	index@(append_kv_paged_batched_f32)
        /*005c*/ 	.word	0x00000000


	//----- nvinfo : EIATTR_REGCOUNT
	.align		4
.L_15:
        /*0060*/ 	.byte	0x04, 0x2f
        /*0062*/ 	.short	(.L_17 - .L_16)
	.align		4
.L_16:
        /*0064*/ 	.word	index@(append_kv_paged_batched_f16)
        /*0068*/ 	.word	0x00000012


	//----- nvinfo : EIATTR_FRAME_SIZE
	.align		4
.L_17:
        /*006c*/ 	.byte	0x04, 0x11
        /*006e*/ 	.short	(.L_19 - .L_18)
	.align		4
.L_18:
        /*0070*/ 	.word	index@(append_kv_paged_batched_f16)
        /*0074*/ 	.word	0x00000000


	//----- nvinfo : EIATTR_REGCOUNT
	.align		4
.L_19:
        /*0078*/ 	.byte	0x04, 0x2f
        /*007a*/ 	.short	(.L_21 - .L_20)
	.align		4
.L_20:
        /*007c*/ 	.word	index@(append_kv_paged_batched_bf16)
        /*0080*/ 	.word	0x00000012


	//----- nvinfo : EIATTR_FRAME_SIZE
	.align		4
.L_21:
        /*0084*/ 	.byte	0x04, 0x11
        /*0086*/ 	.short	(.L_23 - .L_22)
	.align		4
.L_22:
        /*0088*/ 	.word	index@(append_kv_paged_batched_bf16)
        /*008c*/ 	.word	0x00000000


	//----- nvinfo : EIATTR_MIN_STACK_SIZE
	.align		4
.L_23:
        /*0090*/ 	.byte	0x04, 0x12
        /*0092*/ 	.short	(.L_25 - .L_24)
	.align		4
.L_24:
        /*0094*/ 	.word	index@(append_kv_paged_batched_bf16)
        /*0098*/ 	.word	0x00000000


	//----- nvinfo : EIATTR_MIN_STACK_SIZE
	.align		4
.L_25:
        /*009c*/ 	.byte	0x04, 0x12
        /*009e*/ 	.short	(.L_27 - .L_26)
	.align		4
.L_26:
        /*00a0*/ 	.word	index@(append_kv_paged_batched_f16)
        /*00a4*/ 	.word	0x00000000


	//----- nvinfo : EIATTR_MIN_STACK_SIZE
	.align		4
.L_27:
        /*00a8*/ 	.byte	0x04, 0x12
        /*00aa*/ 	.short	(.L_29 - .L_28)
	.align		4
.L_28:
        /*00ac*/ 	.word	index@(append_kv_paged_batched_f32)
        /*00b0*/ 	.word	0x00000000


	//----- nvinfo : EIATTR_MIN_STACK_SIZE
	.align		4
.L_29:
        /*00b4*/ 	.byte	0x04, 0x12
        /*00b6*/ 	.short	(.L_31 - .L_30)
	.align		4
.L_30:
        /*00b8*/ 	.word	index@(append_kv_paged_bf16)
        /*00bc*/ 	.word	0x00000000


	//----- nvinfo : EIATTR_MIN_STACK_SIZE
	.align		4
.L_31:
        /*00c0*/ 	.byte	0x04, 0x12
        /*00c2*/ 	.short	(.L_33 - .L_32)
	.align		4
.L_32:
        /*00c4*/ 	.word	index@(append_kv_paged_f16)
        /*00c8*/ 	.word	0x00000000


	//----- nvinfo : EIATTR_MIN_STACK_SIZE
	.align		4
.L_33:
        /*00cc*/ 	.byte	0x04, 0x12
        /*00ce*/ 	.short	(.L_35 - .L_34)
	.align		4
.L_34:
        /*00d0*/ 	.word	index@(append_kv_paged_f32)
        /*00d4*/ 	.word	0x00000000
.L_35:


//--------------------- .nv.compat                --------------------------
	.section	.nv.compat,"",@"SHT_CUDA_COMPAT_INFO"
	.align	4
        /*0000*/ 	.byte	0x02, 0x09, 0x00, 0x00, 0x02, 0x02, 0x01, 0x00, 0x02, 0x05, 0x05, 0x00, 0x03, 0x07, 0x01, 0x01
        /*0010*/ 	.byte	0x02, 0x03, 0x00, 0x00, 0x02, 0x06, 0x01, 0x00, 0x04, 0x0b, 0x08, 0x00, 0x09, 0x00, 0x00, 0x00
        /*0020*/ 	.byte	0x00, 0x00, 0x00, 0x00


//--------------------- .nv.info.append_kv_paged_batched_bf16 --------------------------
	.section	.nv.info.append_kv_paged_batched_bf16,"",@"SHT_CUDA_INFO"
	.sectionflags	@""
	.align	4


	//----- nvinfo : EIATTR_CUDA_API_VERSION
	.align		4
        /*0000*/ 	.byte	0x04, 0x37
        /*0002*/ 	.short	(.L_37 - .L_36)
.L_36:
        /*0004*/ 	.word	0x00000082


	//----- nvinfo : EIATTR_KPARAM_INFO
	.align		4
.L_37:
        /*0008*/ 	.byte	0x04, 0x17
        /*000a*/ 	.short	(.L_39 - .L_38)
.L_38:
        /*000c*/ 	.word	0x00000000
        /*0010*/ 	.short	0x0007
        /*0012*/ 	.short	0x002c
        /*0014*/ 	.byte	0x00, 0xf0, 0x11, 0x00


	//----- nvinfo : EIATTR_KPARAM_INFO
	.align		4
.L_39:
        /*0018*/ 	.byte	0x04, 0x17
        /*001a*/ 	.short	(.L_41 - .L_40)
.L_40:
        /*001c*/ 	.word	0x00000000
        /*0020*/ 	.short	0x0006
        /*0022*/ 	.short	0x0028
        /*0024*/ 	.byte	0x00, 0xf0, 0x11, 0x00


	//----- nvinfo : EIATTR_KPARAM_INFO
	.align		4
.L_41:
        /*0028*/ 	.byte	0x04, 0x17
        /*002a*/ 	.short	(.L_43 - .L_42)
.L_42:
        /*002c*/ 	.word	0x00000000
        /*0030*/ 	.short	0x0005
        /*0032*/ 	.short	0x0024
        /*0034*/ 	.byte	0x00, 0xf0, 0x11, 0x00


	//----- nvinfo : EIATTR_KPARAM_INFO
	.align		4
.L_43:
        /*0038*/ 	.byte	0x04, 0x17
        /*003a*/ 	.short	(.L_45 - .L_44)
.L_44:
        /*003c*/ 	.word	0x00000000
        /*0040*/ 	.short	0x0004
        /*0042*/ 	.short	0x0020
        /*0044*/ 	.byte	0x00, 0xf0, 0x11, 0x00


	//----- nvinfo : EIATTR_KPARAM_INFO
	.align		4
.L_45:
        /*0048*/ 	.byte	0x04, 0x17
        /*004a*/ 	.short	(.L_47 - .L_46)
.L_46:
        /*004c*/ 	.word	0x00000000
        /*0050*/ 	.short	0x0003
        /*0052*/ 	.short	0x0018
        /*0054*/ 	.byte	0x00, 0xf5, 0x21, 0x00


	//----- nvinfo : EIATTR_KPARAM_INFO
	.align		4
.L_47:
        /*0058*/ 	.byte	0x04, 0x17
        /*005a*/ 	.short	(.L_49 - .L_48)
.L_48:
        /*005c*/ 	.word	0x00000000
        /*0060*/ 	.short	0x0002
        /*0062*/ 	.short	0x0010
        /*0064*/ 	.byte	0x00, 0xf5, 0x21, 0x00


	//----- nvinfo : EIATTR_KPARAM_INFO
	.align		4
.L_49:
        /*0068*/ 	.byte	0x04, 0x17
        /*006a*/ 	.short	(.L_51 - .L_50)
.L_50:
        /*006c*/ 	.word	0x00000000
        /*0070*/ 	.short	0x0001
        /*0072*/ 	.short	0x0008
        /*0074*/ 	.byte	0x00, 0xf5, 0x21, 0x00


	//----- nvinfo : EIATTR_KPARAM_INFO
	.align		4
.L_51:
        /*0078*/ 	.byte	0x04, 0x17
        /*007a*/ 	.short	(.L_53 - .L_52)
.L_52:
        /*007c*/ 	.word	0x00000000
        /*0080*/ 	.short	0x0000
        /*0082*/ 	.short	0x0000
        /*0084*/ 	.byte	0x00, 0xf5, 0x21, 0x00


	//----- nvinfo : EIATTR_SPARSE_MMA_MASK
	.align		4
.L_53:
        /*0088*/ 	.byte	0x03, 0x50
        /*008a*/ 	.short	0x0000


	//----- nvinfo : EIATTR_MAXREG_COUNT
	.align		4
        /*008c*/ 	.byte	0x03, 0x1b
        /*008e*/ 	.short	0x00ff


	//----- nvinfo : EIATTR_MERCURY_ISA_VERSION
	.align		4
        /*0090*/ 	.byte	0x03, 0x5f
        /*0092*/ 	.short	0x0101


	//----- nvinfo : EIATTR_VRC_CTA_INIT_COUNT
	.align		4
        /*0094*/ 	.byte	0x02, 0x4a
	.zero		1
	.zero		1


	//----- nvinfo : EIATTR_EXIT_INSTR_OFFSETS
	.align		4
        /*0098*/ 	.byte	0x04, 0x1c
        /*009a*/ 	.short	(.L_55 - .L_54)


	//   ....[0]....
.L_54:
        /*009c*/ 	.word	0x00000090


	//   ....[1]....
        /*00a0*/ 	.word	0x00000510


	//----- nvinfo : EIATTR_CBANK_PARAM_SIZE
	.align		4
.L_55:
        /*00a4*/ 	.byte	0x03, 0x19
        /*00a6*/ 	.short	0x0030


	//----- nvinfo : EIATTR_PARAM_CBANK
	.align		4
        /*00a8*/ 	.byte	0x04, 0x0a
        /*00aa*/ 	.short	(.L_57 - .L_56)
	.align		4
.L_56:
        /*00ac*/ 	.word	index@(.nv.constant0.append_kv_paged_batched_bf16)
        /*00b0*/ 	.short	0x0380
        /*00b2*/ 	.short	0x0030


	//----- nvinfo : EIATTR_SW_WAR
	.align		4
.L_57:
        /*00b4*/ 	.byte	0x04, 0x36
        /*00b6*/ 	.short	(.L_59 - .L_58)
.L_58:
        /*00b8*/ 	.word	0x00000008
.L_59:


//--------------------- .nv.info.append_kv_paged_batched_f16 --------------------------
	.section	.nv.info.append_kv_paged_batched_f16,"",@"SHT_CUDA_INFO"
	.sectionflags	@""
	.align	4


	//----- nvinfo : EIATTR_CUDA_API_VERSION
	.align		4
        /*0000*/ 	.byte	0x04, 0x37
        /*0002*/ 	.short	(.L_61 - .L_60)
.L_60:
        /*0004*/ 	.word	0x00000082


	//----- nvinfo : EIATTR_KPARAM_INFO
	.align		4
.L_61:
        /*0008*/ 	.byte	0x04, 0x17
        /*000a*/ 	.short	(.L_63 - .L_62)
.L_62:
        /*000c*/ 	.word	0x00000000
        /*0010*/ 	.short	0x0007
        /*0012*/ 	.short	0x002c
        /*0014*/ 	.byte	0x00, 0xf0, 0x11, 0x00


	//----- nvinfo : EIATTR_KPARAM_INFO
	.align		4
.L_63:
        /*0018*/ 	.byte	0x04, 0x17
        /*001a*/ 	.short	(.L_65 - .L_64)
.L_64:
        /*001c*/ 	.word	0x00000000
        /*0020*/ 	.short	0x0006
        /*0022*/ 	.short	0x0028
        /*0024*/ 	.byte	0x00, 0xf0, 0x11, 0x00


	//----- nvinfo : EIATTR_KPARAM_INFO
	.align		4
.L_65:
        /*0028*/ 	.byte	0x04, 0x17
        /*002a*/ 	.short	(.L_67 - .L_66)
.L_66:
        /*002c*/ 	.word	0x00000000
        /*0030*/ 	.short	0x0005
        /*0032*/ 	.short	0x0024
        /*0034*/ 	.byte	0x00, 0xf0, 0x11, 0x00


	//----- nvinfo : EIATTR_KPARAM_INFO
	.align		4
.L_67:
        /*0038*/ 	.byte	0x04, 0x17
        /*003a*/ 	.short	(.L_69 - .L_68)
.L_68:
        /*003c*/ 	.word	0x00000000
        /*0040*/ 	.short	0x0004
        /*0042*/ 	.short	0x0020
        /*0044*/ 	.byte	0x00, 0xf0, 0x11, 0x00


	//----- nvinfo : EIATTR_KPARAM_INFO
	.align		4
.L_69:
        /*0048*/ 	.byte	0x04, 0x17
        /*004a*/ 	.short	(.L_71 - .L_70)
.L_70:
        /*004c*/ 	.word	0x00000000
        /*0050*/ 	.short	0x0003
        /*0052*/ 	.short	0x0018
        /*0054*/ 	.byte	0x00, 0xf5, 0x21, 0x00


	//----- nvinfo : EIATTR_KPARAM_INFO
	.align		4
.L_71:
        /*0058*/ 	.byte	0x04, 0x17
        /*005a*/ 	.short	(.L_73 - .L_72)
.L_72:
        /*005c*/ 	.word	0x00000000
        /*0060*/ 	.short	0x0002
        /*0062*/ 	.short	0x0010
        /*0064*/ 	.byte	0x00, 0xf5, 0x21, 0x00


	//----- nvinfo : EIATTR_KPARAM_INFO
	.align		4
.L_73:
        /*0068*/ 	.byte	0x04, 0x17
        /*006a*/ 	.short	(.L_75 - .L_74)
.L_74:
        /*006c*/ 	.word	0x00000000
        /*0070*/ 	.short	0x0001
        /*0072*/ 	.short	0x0008
        /*0074*/ 	.byte	0x00, 0xf5, 0x21, 0x00


	//----- nvinfo : EIATTR_KPARAM_INFO
	.align		4
.L_75:
        /*0078*/ 	.byte	0x04, 0x17
        /*007a*/ 	.short	(.L_77 - .L_76)
.L_76:
        /*007c*/ 	.word	0x00000000
        /*0080*/ 	.short	0x0000
        /*0082*/ 	.short	0x0000
        /*0084*/ 	.byte	0x00, 0xf5, 0x21, 0x00


	//----- nvinfo : EIATTR_SPARSE_MMA_MASK
	.align		4
.L_77:
        /*0088*/ 	.byte	0x03, 0x50
        /*008a*/ 	.short	0x0000


	//----- nvinfo : EIATTR_MAXREG_COUNT
	.align		4
        /*008c*/ 	.byte	0x03, 0x1b
        /*008e*/ 	.short	0x00ff


	//----- nvinfo : EIATTR_MERCURY_ISA_VERSION
	.align		4
        /*0090*/ 	.byte	0x03, 0x5f
        /*0092*/ 	.short	0x0101


	//----- nvinfo : EIATTR_VRC_CTA_INIT_COUNT
	.align		4
        /*0094*/ 	.byte	0x02, 0x4a
	.zero		1
	.zero		1


	//----- nvinfo : EIATTR_EXIT_INSTR_OFFSETS
	.align		4
        /*0098*/ 	.byte	0x04, 0x1c
        /*009a*/ 	.short	(.L_79 - .L_78)


	//   ....[0]....
.L_78:
        /*009c*/ 	.word	0x00000090


	//   ....[1]....
        /*00a0*/ 	.word	0x00000510


	//----- nvinfo : EIATTR_CBANK_PARAM_SIZE
	.align		4
.L_79:
        /*00a4*/ 	.byte	0x03, 0x19
        /*00a6*/ 	.short	0x0030


	//----- nvinfo : EIATTR_PARAM_CBANK
	.align		4
        /*00a8*/ 	.byte	0x04, 0x0a
        /*00aa*/ 	.short	(.L_81 - .L_80)
	.align		4
.L_80:
        /*00ac*/ 	.word	index@(.nv.constant0.append_kv_paged_batched_f16)
        /*00b0*/ 	.short	0x0380
        /*00b2*/ 	.short	0x0030


	//----- nvinfo : EIATTR_SW_WAR
	.align		4
.L_81:
        /*00b4*/ 	.byte	0x04, 0x36
        /*00b6*/ 	.short	(.L_83 - .L_82)
.L_82:
        /*00b8*/ 	.word	0x00000008
.L_83:


//--------------------- .nv.info.append_kv_paged_batched_f32 --------------------------
	.section	.nv.info.append_kv_paged_batched_f32,"",@"SHT_CUDA_INFO"
	.sectionflags	@""
	.align	4


	//----- nvinfo : EIATTR_CUDA_API_VERSION
	.align		4
        /*0000*/ 	.byte	0x04, 0x37
        /*0002*/ 	.short	(.L_85 - .L_84)
.L_84:
        /*0004*/ 	.word	0x00000082


	//----- nvinfo : EIATTR_KPARAM_INFO
	.align		4
.L_85:
        /*0008*/ 	.byte	0x04, 0x17
        /*000a*/ 	.short	(.L_87 - .L_86)
.L_86:
        /*000c*/ 	.word	0x00000000
        /*0010*/ 	.short	0x0007
        /*0012*/ 	.short	0x002c
        /*0014*/ 	.byte	0x00, 0xf0, 0x11, 0x00


	//----- nvinfo : EIATTR_KPARAM_INFO
	.align		4
.L_87:
        /*0018*/ 	.byte	0x04, 0x17
        /*001a*/ 	.short	(.L_89 - .L_88)
.L_88:
        /*001c*/ 	.word	0x00000000
        /*0020*/ 	.short	0x0006
        /*0022*/ 	.short	0x0028
        /*0024*/ 	.byte	0x00, 0xf0, 0x11, 0x00


	//----- nvinfo : EIATTR_KPARAM_INFO
	.align		4
.L_89:
        /*0028*/ 	.byte	0x04, 0x17
        /*002a*/ 	.short	(.L_91 - .L_90)
.L_90:
        /*002c*/ 	.word	0x00000000
        /*0030*/ 	.short	0x0005
        /*0032*/ 	.short	0x0024
        /*0034*/ 	.byte	0x00, 0xf0, 0x11, 0x00


	//----- nvinfo : EIATTR_KPARAM_INFO
	.align		4
.L_91:
        /*0038*/ 	.byte	0x04, 0x17
        /*003a*/ 	.short	(.L_93 - .L_92)
.L_92:
        /*003c*/ 	.word	0x00000000
        /*0040*/ 	.short	0x0004
        /*0042*/ 	.short	0x0020
        /*0044*/ 	.byte	0x00, 0xf0, 0x11, 0x00


	//----- nvinfo : EIATTR_KPARAM_INFO
	.align		4
.L_93:
        /*0048*/ 	.byte	0x04, 0x17
        /*004a*/ 	.short	(.L_95 - .L_94)
.L_94:
        /*004c*/ 	.word	0x00000000
        /*0050*/ 	.short	0x0003
        /*0052*/ 	.short	0x0018
        /*0054*/ 	.byte	0x00, 0xf5, 0x21, 0x00


	//----- nvinfo : EIATTR_KPARAM_INFO
	.align		4
.L_95:
        /*0058*/ 	.byte	0x04, 0x17
        /*005a*/ 	.short	(.L_97 - .L_96)
.L_96:
        /*005c*/ 	.word	0x00000000
        /*0060*/ 	.short	0x0002
        /*0062*/ 	.short	0x0010
        /*0064*/ 	.byte	0x00, 0xf5, 0x21, 0x00


	//----- nvinfo : EIATTR_KPARAM_INFO
	.align		4
.L_97:
        /*0068*/ 	.byte	0x04, 0x17
        /*006a*/ 	.short	(.L_99 - .L_98)
.L_98:
        /*006c*/ 	.word	0x00000000
        /*0070*/ 	.short	0x0001
        /*0072*/ 	.short	0x0008
        /*0074*/ 	.byte	0x00, 0xf5, 0x21, 0x00


	//----- nvinfo : EIATTR_KPARAM_INFO
	.align		4
.L_99:
        /*0078*/ 	.byte	0x04, 0x17
        /*007a*/ 	.short	(.L_101 - .L_100)
.L_100:
        /*007c*/ 	.word	0x00000000
        /*0080*/ 	.short	0x0000
        /*0082*/ 	.short	0x0000
        /*0084*/ 	.byte	0x00, 0xf5, 0x21, 0x00


	//----- nvinfo : EIATTR_SPARSE_MMA_MASK
	.align		4
.L_101:
        /*0088*/ 	.byte	0x03, 0x50
        /*008a*/ 	.short	0x0000


	//----- nvinfo : EIATTR_MAXREG_COUNT
	.align		4
        /*008c*/ 	.byte	0x03, 0x1b
        /*008e*/ 	.short	0x00ff


	//----- nvinfo : EIATTR_MERCURY_ISA_VERSION
	.align		4
        /*0090*/ 	.byte	0x03, 0x5f
        /*0092*/ 	.short	0x0101


	//----- nvinfo : EIATTR_VRC_CTA_INIT_COUNT
	.align		4
        /*0094*/ 	.byte	0x02, 0x4a
	.zero		1
	.zero		1


	//----- nvinfo : EIATTR_EXIT_INSTR_OFFSETS
	.align		4
        /*0098*/ 	.byte	0x04, 0x1c
        /*009a*/ 	.short	(.L_103 - .L_102)


	//   ....[0]....
.L_102:
        /*009c*/ 	.word	0x00000090


	//   ....[1]....
        /*00a0*/ 	.word	0x00000510


	//----- nvinfo : EIATTR_CBANK_PARAM_SIZE
	.align		4
.L_103:
        /*00a4*/ 	.byte	0x03, 0x19
        /*00a6*/ 	.short	0x0030


	//----- nvinfo : EIATTR_PARAM_CBANK
	.align		4
        /*00a8*/ 	.byte	0x04, 0x0a
        /*00aa*/ 	.short	(.L_105 - .L_104)
	.align		4
.L_104:
        /*00ac*/ 	.word	index@(.nv.constant0.append_kv_paged_batched_f32)
        /*00b0*/ 	.short	0x0380
        /*00b2*/ 	.short	0x0030


	//----- nvinfo : EIATTR_SW_WAR
	.align		4
.L_105:
        /*00b4*/ 	.byte	0x04, 0x36
        /*00b6*/ 	.short	(.L_107 - .L_106)
.L_106:
        /*00b8*/ 	.word	0x00000008
.L_107:


//--------------------- .nv.info.append_kv_paged_bf16 --------------------------
	.section	.nv.info.append_kv_paged_bf16,"",@"SHT_CUDA_INFO"
	.sectionflags	@""
	.align	4


	//----- nvinfo : EIATTR_CUDA_API_VERSION
	.align		4
        /*0000*/ 	.byte	0x04, 0x37
        /*0002*/ 	.short	(.L_109 - .L_108)
.L_108:
        /*0004*/ 	.word	0x00000082


	//----- nvinfo : EIATTR_KPARAM_INFO
	.align		4
.L_109:
        /*0008*/ 	.byte	0x04, 0x17
        /*000a*/ 	.short	(.L_111 - .L_110)
.L_110:
        /*000c*/ 	.word	0x00000000
        /*0010*/ 	.short	0x0007
        /*0012*/ 	.short	0x0028
        /*0014*/ 	.byte	0x00, 0xf0, 0x11, 0x00


	//----- nvinfo : EIATTR_KPARAM_INFO
	.align		4
.L_111:
        /*0018*/ 	.byte	0x04, 0x17
        /*001a*/ 	.short	(.L_113 - .L_112)
.L_112:
        /*001c*/ 	.word	0x00000000
        /*0020*/ 	.short	0x0006
        /*0022*/ 	.short	0x0024
        /*0024*/ 	.byte	0x00, 0xf0, 0x11, 0x00


	//----- nvinfo : EIATTR_KPARAM_INFO
	.align		4
.L_113:
        /*0028*/ 	.byte	0x04, 0x17
        /*002a*/ 	.short	(.L_115 - .L_114)
.L_114:
        /*002c*/ 	.word	0x00000000
        /*0030*/ 	.short	0x0005
        /*0032*/ 	.short	0x0020
        /*0034*/ 	.byte	0x00, 0xf0, 0x11, 0x00


	//----- nvinfo : EIATTR_KPARAM_INFO
	.align		4
.L_115:
        /*0038*/ 	.byte	0x04, 0x17
        /*003a*/ 	.short	(.L_117 - .L_116)
.L_116:
        /*003c*/ 	.word	0x00000000
        /*0040*/ 	.short	0x0004
        /*0042*/ 	.short	0x001c
        /*0044*/ 	.byte	0x00, 0xf0, 0x11, 0x00


	//----- nvinfo : EIATTR_KPARAM_INFO
	.align		4
.L_117:
        /*0048*/ 	.byte	0x04, 0x17
        /*004a*/ 	.short	(.L_119 - .L_118)
.L_118:
        /*004c*/ 	.word	0x00000000
        /*0050*/ 	.short	0x0003
        /*0052*/ 	.short	0x0018
        /*0054*/ 	.byte	0x00, 0xf0, 0x11, 0x00


	//----- nvinfo : EIATTR_KPARAM_INFO
	.align		4
.L_119:
        /*0058*/ 	.byte	0x04, 0x17
        /*005a*/ 	.short	(.L_121 - .L_120)
.L_120:
        /*005c*/ 	.word	0x00000000
        /*0060*/ 	.short	0x0002
        /*0062*/ 	.short	0x0010
        /*0064*/ 	.byte	0x00, 0xf5, 0x21, 0x00


	//----- nvinfo : EIATTR_KPARAM_INFO
	.align		4
.L_121:
        /*0068*/ 	.byte	0x04, 0x17
        /*006a*/ 	.short	(.L_123 - .L_122)
.L_122:
        /*006c*/ 	.word	0x00000000
        /*0070*/ 	.short	0x0001
        /*0072*/ 	.short	0x0008
        /*0074*/ 	.byte	0x00, 0xf5, 0x21, 0x00


	//----- nvinfo : EIATTR_KPARAM_INFO
	.align		4
.L_123:
        /*0078*/ 	.byte	0x04, 0x17
        /*007a*/ 	.short	(.L_125 - .L_124)
.L_124:
        /*007c*/ 	.word	0x00000000
        /*0080*/ 	.short	0x0000
        /*0082*/ 	.short	0x0000
        /*0084*/ 	.byte	0x00, 0xf5, 0x21, 0x00


	//----- nvinfo : EIATTR_SPARSE_MMA_MASK
	.align		4
.L_125:
        /*0088*/ 	.byte	0x03, 0x50
        /*008a*/ 	.short	0x0000


	//----- nvinfo : EIATTR_MAXREG_COUNT
	.align		4
        /*008c*/ 	.byte	0x03, 0x1b
        /*008e*/ 	.short	0x00ff


	//----- nvinfo : EIATTR_MERCURY_ISA_VERSION
	.align		4
        /*0090*/ 	.byte	0x03, 0x5f
        /*0092*/ 	.short	0x0101


	//----- nvinfo : EIATTR_VRC_CTA_INIT_COUNT
	.align		4
        /*0094*/ 	.byte	0x02, 0x4a
	.zero		1
	.zero		1


	//----- nvinfo : EIATTR_EXIT_INSTR_OFFSETS
	.align		4
        /*0098*/ 	.byte	0x04, 0x1c
        /*009a*/ 	.short	(.L_127 - .L_126)


	//   ....[0]....
.L_126:
        /*009c*/ 	.word	0x000000a0


	//   ....[1]....
        /*00a0*/ 	.word	0x000006a0


	//----- nvinfo : EIATTR_CBANK_PARAM_SIZE
	.align		4
.L_127:
        /*00a4*/ 	.byte	0x03, 0x19
        /*00a6*/ 	.short	0x002c


	//----- nvinfo : EIATTR_PARAM_CBANK
	.align		4
        /*00a8*/ 	.byte	0x04, 0x0a
        /*00aa*/ 	.short	(.L_129 - .L_128)
	.align		4
.L_128:
        /*00ac*/ 	.word	index@(.nv.constant0.append_kv_paged_bf16)
        /*00b0*/ 	.short	0x0380
        /*00b2*/ 	.short	0x002c


	//----- nvinfo : EIATTR_SW_WAR
	.align		4
.L_129:
        /*00b4*/ 	.byte	0x04, 0x36
        /*00b6*/ 	.short	(.L_131 - .L_130)
.L_130:
        /*00b8*/ 	.word	0x00000008
.L_131:


//--------------------- .nv.info.append_kv_paged_f16 --------------------------
	.section	.nv.info.append_kv_paged_f16,"",@"SHT_CUDA_INFO"
	.sectionflags	@""
	.align	4


	//----- nvinfo : EIATTR_CUDA_API_VERSION
	.align		4
        /*0000*/ 	.byte	0x04, 0x37
        /*0002*/ 	.short	(.L_133 - .L_132)
.L_132:
        /*0004*/ 	.word	0x00000082


	//----- nvinfo : EIATTR_KPARAM_INFO
	.align		4
.L_133:
        /*0008*/ 	.byte	0x04, 0x17
        /*000a*/ 	.short	(.L_135 - .L_134)
.L_134:
        /*000c*/ 	.word	0x00000000
        /*0010*/ 	.short	0x0007
        /*0012*/ 	.short	0x0028
        /*0014*/ 	.byte	0x00, 0xf0, 0x11, 0x00


	//----- nvinfo : EIATTR_KPARAM_INFO
	.align		4
.L_135:
        /*0018*/ 	.byte	0x04, 0x17
        /*001a*/ 	.short	(.L_137 - .L_136)
.L_136:
        /*001c*/ 	.word	0x00000000
        /*0020*/ 	.short	0x0006
        /*0022*/ 	.short	0x0024
        /*0024*/ 	.byte	0x00, 0xf0, 0x11, 0x00


	//----- nvinfo : EIATTR_KPARAM_INFO
	.align		4
.L_137:
        /*0028*/ 	.byte	0x04, 0x17
        /*002a*/ 	.short	(.L_139 - .L_138)
.L_138:
        /*002c*/ 	.word	0x00000000
        /*0030*/ 	.short	0x0005
        /*0032*/ 	.short	0x0020
        /*0034*/ 	.byte	0x00, 0xf0, 0x11, 0x00


	//----- nvinfo : EIATTR_KPARAM_INFO
	.align		4
.L_139:
        /*0038*/ 	.byte	0x04, 0x17
        /*003a*/ 	.short	(.L_141 - .L_140)
.L_140:
        /*003c*/ 	.word	0x00000000
        /*0040*/ 	.short	0x0004
        /*0042*/ 	.short	0x001c
        /*0044*/ 	.byte	0x00, 0xf0, 0x11, 0x00


	//----- nvinfo : EIATTR_KPARAM_INFO
	.align		4
.L_141:
        /*0048*/ 	.byte	0x04, 0x17
        /*004a*/ 	.short	(.L_143 - .L_142)
.L_142:
        /*004c*/ 	.word	0x00000000
        /*0050*/ 	.short	0x0003
        /*0052*/ 	.short	0x0018
        /*0054*/ 	.byte	0x00, 0xf0, 0x11, 0x00


	//----- nvinfo : EIATTR_KPARAM_INFO
	.align		4
.L_143:
        /*0058*/ 	.byte	0x04, 0x17
        /*005a*/ 	.short	(.L_145 - .L_144)
.L_144:
        /*005c*/ 	.word	0x00000000
        /*0060*/ 	.short	0x0002
        /*0062*/ 	.short	0x0010
        /*0064*/ 	.byte	0x00, 0xf5, 0x21, 0x00


	//----- nvinfo : EIATTR_KPARAM_INFO
	.align		4
.L_145:
        /*0068*/ 	.byte	0x04, 0x17
        /*006a*/ 	.short	(.L_147 - .L_146)
.L_146:
        /*006c*/ 	.word	0x00000000
        /*0070*/ 	.short	0x0001
        /*0072*/ 	.short	0x0008
        /*0074*/ 	.byte	0x00, 0xf5, 0x21, 0x00


	//----- nvinfo : EIATTR_KPARAM_INFO
	.align		4
.L_147:
        /*0078*/ 	.byte	0x04, 0x17
        /*007a*/ 	.short	(.L_149 - .L_148)
.L_148:
        /*007c*/ 	.word	0x00000000
        /*0080*/ 	.short	0x0000
        /*0082*/ 	.short	0x0000
        /*0084*/ 	.byte	0x00, 0xf5, 0x21, 0x00


	//----- nvinfo : EIATTR_SPARSE_MMA_MASK
	.align		4
.L_149:
        /*0088*/ 	.byte	0x03, 0x50
        /*008a*/ 	.short	0x0000


	//----- nvinfo : EIATTR_MAXREG_COUNT
	.align		4
        /*008c*/ 	.byte	0x03, 0x1b
        /*008e*/ 	.short	0x00ff


	//----- nvinfo : EIATTR_MERCURY_ISA_VERSION
	.align		4
        /*0090*/ 	.byte	0x03, 0x5f
        /*0092*/ 	.short	0x0101


	//----- nvinfo : EIATTR_VRC_CTA_INIT_COUNT
	.align		4
        /*0094*/ 	.byte	0x02, 0x4a
	.zero		1
	.zero		1


	//----- nvinfo : EIATTR_EXIT_INSTR_OFFSETS
	.align		4
        /*0098*/ 	.byte	0x04, 0x1c
        /*009a*/ 	.short	(.L_151 - .L_150)


	//   ....[0]....
.L_150:
        /*009c*/ 	.word	0x000000a0


	//   ....[1]....
        /*00a0*/ 	.word	0x000006a0


	//----- nvinfo : EIATTR_CBANK_PARAM_SIZE
	.align		4
.L_151:
        /*00a4*/ 	.byte	0x03, 0x19
        /*00a6*/ 	.short	0x002c


	//----- nvinfo : EIATTR_PARAM_CBANK
	.align		4
        /*00a8*/ 	.byte	0x04, 0x0a
        /*00aa*/ 	.short	(.L_153 - .L_152)
	.align		4
.L_152:
        /*00ac*/ 	.word	index@(.nv.constant0.append_kv_paged_f16)
        /*00b0*/ 	.short	0x0380
        /*00b2*/ 	.short	0x002c


	//----- nvinfo : EIATTR_SW_WAR
	.align		4
.L_153:
        /*00b4*/ 	.byte	0x04, 0x36
        /*00b6*/ 	.short	(.L_155 - .L_154)
.L_154:
        /*00b8*/ 	.word	0x00000008
.L_155:


//--------------------- .nv.info.append_kv_paged_f32 --------------------------
	.section	.nv.info.append_kv_paged_f32,"",@"SHT_CUDA_INFO"
	.sectionflags	@""
	.align	4


	//----- nvinfo : EIATTR_CUDA_API_VERSION
	.align		4
        /*0000*/ 	.byte	0x04, 0x37
        /*0002*/ 	.short	(.L_157 - .L_156)
.L_156:
        /*0004*/ 	.word	0x00000082


	//----- nvinfo : EIATTR_KPARAM_INFO
	.align		4
.L_157:
        /*0008*/ 	.byte	0x04, 0x17
        /*000a*/ 	.short	(.L_159 - .L_158)
.L_158:
        /*000c*/ 	.word	0x00000000
        /*0010*/ 	.short	0x0007
        /*0012*/ 	.short	0x0028
        /*0014*/ 	.byte	0x00, 0xf0, 0x11, 0x00


	//----- nvinfo : EIATTR_KPARAM_INFO
	.align		4
.L_159:
        /*0018*/ 	.byte	0x04, 0x17
        /*001a*/ 	.short	(.L_161 - .L_160)
.L_160:
        /*001c*/ 	.word	0x00000000
        /*0020*/ 	.short	0x0006
        /*0022*/ 	.short	0x0024
        /*0024*/ 	.byte	0x00, 0xf0, 0x11, 0x00


	//----- nvinfo : EIATTR_KPARAM_INFO
	.align		4
.L_161:
        /*0028*/ 	.byte	0x04, 0x17
        /*002a*/ 	.short	(.L_163 - .L_162)
.L_162:
        /*002c*/ 	.word	0x00000000
        /*0030*/ 	.short	0x0005
        /*0032*/ 	.short	0x0020
        /*0034*/ 	.byte	0x00, 0xf0, 0x11, 0x00


	//----- nvinfo : EIATTR_KPARAM_INFO
	.align		4
.L_163:
        /*0038*/ 	.byte	0x04, 0x17
        /*003a*/ 	.short	(.L_165 - .L_164)
.L_164:
        /*003c*/ 	.word	0x00000000
        /*0040*/ 	.short	0x0004
        /*0042*/ 	.short	0x001c
        /*0044*/ 	.byte	0x00, 0xf0, 0x11, 0x00


	//----- nvinfo : EIATTR_KPARAM_INFO
	.align		4
.L_165:
        /*0048*/ 	.byte	0x04, 0x17
        /*004a*/ 	.short	(.L_167 - .L_166)
.L_166:
        /*004c*/ 	.word	0x00000000
        /*0050*/ 	.short	0x0003
        /*0052*/ 	.short	0x0018
        /*0054*/ 	.byte	0x00, 0xf0, 0x11, 0x00


	//----- nvinfo : EIATTR_KPARAM_INFO
	.align		4
.L_167:
        /*0058*/ 	.byte	0x04, 0x17
        /*005a*/ 	.short	(.L_169 - .L_168)
.L_168:
        /*005c*/ 	.word	0x00000000
        /*0060*/ 	.short	0x0002
        /*0062*/ 	.short	0x0010
        /*0064*/ 	.byte	0x00, 0xf5, 0x21, 0x00


	//----- nvinfo : EIATTR_KPARAM_INFO
	.align		4
.L_169:
        /*0068*/ 	.byte	0x04, 0x17
        /*006a*/ 	.short	(.L_171 - .L_170)
.L_170:
        /*006c*/ 	.word	0x00000000
        /*0070*/ 	.short	0x0001
        /*0072*/ 	.short	0x0008
        /*0074*/ 	.byte	0x00, 0xf5, 0x21, 0x00


	//----- nvinfo : EIATTR_KPARAM_INFO
	.align		4
.L_171:
        /*0078*/ 	.byte	0x04, 0x17
        /*007a*/ 	.short	(.L_173 - .L_172)
.L_172:
        /*007c*/ 	.word	0x00000000
        /*0080*/ 	.short	0x0000
        /*0082*/ 	.short	0x0000
        /*0084*/ 	.byte	0x00, 0xf5, 0x21, 0x00


	//----- nvinfo : EIATTR_SPARSE_MMA_MASK
	.align		4
.L_173:
        /*0088*/ 	.byte	0x03, 0x50
        /*008a*/ 	.short	0x0000


	//----- nvinfo : EIATTR_MAXREG_COUNT
	.align		4
        /*008c*/ 	.byte	0x03, 0x1b
        /*008e*/ 	.short	0x00ff


	//----- nvinfo : EIATTR_MERCURY_ISA_VERSION
	.align		4
        /*0090*/ 	.byte	0x03, 0x5f
        /*0092*/ 	.short	0x0101


	//----- nvinfo : EIATTR_VRC_CTA_INIT_COUNT
	.align		4
        /*0094*/ 	.byte	0x02, 0x4a
	.zero		1
	.zero		1


	//----- nvinfo : EIATTR_EXIT_INSTR_OFFSETS
	.align		4
        /*0098*/ 	.byte	0x04, 0x1c
        /*009a*/ 	.short	(.L_175 - .L_174)


	//   ....[0]....
.L_174:
        /*009c*/ 	.word	0x000000a0


	//   ....[1]....
        /*00a0*/ 	.word	0x000006a0


	//----- nvinfo : EIATTR_CBANK_PARAM_SIZE
	.align		4
.L_175:
        /*00a4*/ 	.byte	0x03, 0x19
        /*00a6*/ 	.short	0x002c


	//----- nvinfo : EIATTR_PARAM_CBANK
	.align		4
        /*00a8*/ 	.byte	0x04, 0x0a
        /*00aa*/ 	.short	(.L_177 - .L_176)
	.align		4
.L_176:
        /*00ac*/ 	.word	index@(.nv.constant0.append_kv_paged_f32)
        /*00b0*/ 	.short	0x0380
        /*00b2*/ 	.short	0x002c


	//----- nvinfo : EIATTR_SW_WAR
	.align		4
.L_177:
        /*00b4*/ 	.byte	0x04, 0x36
        /*00b6*/ 	.short	(.L_179 - .L_178)
.L_178:
        /*00b8*/ 	.word	0x00000008
.L_179:


//--------------------- .nv.callgraph             --------------------------
	.section	.nv.callgraph,"",@"SHT_CUDA_CALLGRAPH"
	.align	4
	.sectionentsize	8
	.align		4
        /*0000*/ 	.word	0x00000000
	.align		4
        /*0004*/ 	.word	0xffffffff
	.align		4
        /*0008*/ 	.word	0x00000000
	.align		4
        /*000c*/ 	.word	0xfffffffe
	.align		4
        /*0010*/ 	.word	0x00000000
	.align		4
        /*0014*/ 	.word	0xfffffffd
	.align		4
        /*0018*/ 	.word	0x00000000
	.align		4
        /*001c*/ 	.word	0xfffffffc


//--------------------- .text.append_kv_paged_batched_bf16 --------------------------
	.section	.text.append_kv_paged_batched_bf16,"ax",@progbits
	.align	128
        .global         append_kv_paged_batched_bf16
        .type           append_kv_paged_batched_bf16,@function
        .size           append_kv_paged_batched_bf16,(.L_x_6 - append_kv_paged_batched_bf16)
        .other          append_kv_paged_batched_bf16,@"STO_CUDA_ENTRY STV_DEFAULT"
append_kv_paged_batched_bf16:
.text.append_kv_paged_batched_bf16:
[----:B------:R-:W-:Y:S01]  /*0000*/  LDC R1, c[0x0][0x37c] ;  /* 0x0000df00ff017b82 */ /* 0x000fe20000000800 */
[----:B------:R-:W0:Y:S07]  /*0010*/  S2R R2, SR_TID.X ;  /* 0x0000000000027919 */ /* 0x000e2e0000002100 */
[----:B------:R-:W0:Y:S01]  /*0020*/  S2UR UR4, SR_CTAID.X ;  /* 0x00000000000479c3 */ /* 0x000e220000002500 */
[----:B------:R-:W1:Y:S07]  /*0030*/  LDCU UR6, c[0x0][0x3a4] ;  /* 0x00007480ff0677ac */ /* 0x000e6e0008000800 */
[----:B------:R-:W0:Y:S08]  /*0040*/  LDC R3, c[0x0][0x360] ;  /* 0x0000d800ff037b82 */ /* 0x000e300000000800 */
[----:B------:R-:W1:Y:S01]  /*0050*/  LDC R0, c[0x0][0x3a8] ;  /* 0x0000ea00ff007b82 */ /* 0x000e620000000800 */
[----:B0-----:R-:W-:-:S02]  /*0060*/  IMAD R3, R3, UR4, R2 ;  /* 0x0000000403037c24 */ /* 0x001fc4000f8e0202 */
[----:B-1----:R-:W-:-:S05]  /*0070*/  IMAD R8, R0, UR6, RZ ;  /* 0x0000000600087c24 */ /* 0x002fca000f8e02ff */
[----:B------:R-:W-:-:S13]  /*0080*/  ISETP.GE.AND P0, PT, R3, R8, PT ;  /* 0x000000080300720c */ /* 0x000fda0003f06270 */
[----:B------:R-:W-:Y:S05]  /*0090*/  @P0 EXIT ;  /* 0x000000000000094d */ /* 0x000fea0003800000 */
[----:B------:R-:W0:Y:S01]  /*00a0*/  S2R R7, SR_CTAID.Y ;  /* 0x0000000000077919 */ /* 0x000e220000002600 */
[----:B------:R-:W0:Y:S01]  /*00b0*/  LDC.64 R10, c[0x0][0x398] ;  /* 0x0000e600ff0a7b82 */ /* 0x000e220000000a00 */
[----:B------:R-:W1:Y:S01]  /*00c0*/  LDCU.64 UR4, c[0x0][0x358] ;  /* 0x00006b00ff0477ac */ /* 0x000e620008000a00 */
[----:B------:R-:W2:Y:S06]  /*00d0*/  LDCU UR7, c[0x0][0x3ac] ;  /* 0x00007580ff0777ac */ /* 0x000eac0008000800 */
[----:B------:R-:W3:Y:S01]  /*00e0*/  LDC R5, c[0x0][0x3a0] ;  /* 0x0000e800ff057b82 */ /* 0x000ee20000000800 */
[----:B0-----:R-:W-:-:S05]  /*00f0*/  IMAD.WIDE.U32 R10, R7, 0x4, R10 ;  /* 0x00000004070a7825 */ /* 0x001fca00078e000a */
[----:B-1----:R-:W4:Y:S01]  /*0100*/  LDG.E.CONSTANT R2, desc[UR4][R10.64] ;  /* 0x000000040a027981 */ /* 0x002f22000c1e9900 */
[----:B---3--:R-:W-:-:S04]  /*0110*/  IABS R9, R5 ;  /* 0x0000000500097213 */ /* 0x008fc80000000000 */
[----:B------:R-:W0:Y:S08]  /*0120*/  I2F.RP R4, R9 ;  /* 0x0000000900047306 */ /* 0x000e300000209400 */
[----:B0-----:R-:W0:Y:S02]  /*0130*/  MUFU.RCP R4, R4 ;  /* 0x0000000400047308 */ /* 0x001e240000001000 */
[----:B0-----:R-:W-:-:S06]  /*0140*/  IADD3 R12, PT, PT, R4, 0xffffffe, RZ ;  /* 0x0ffffffe040c7810 */ /* 0x001fcc0007ffe0ff */
[----:B------:R0:W1:Y:S02]  /*0150*/  F2I.FTZ.U32.TRUNC.NTZ R13, R12 ;  /* 0x0000000c000d7305 */ /* 0x000064000021f000 */
[----:B0-----:R-:W-:Y:S02]  /*0160*/  HFMA2 R12, -RZ, RZ, 0, 0 ;  /* 0x00000000ff0c7431 */ /* 0x001fe400000001ff */
[----:B-1----:R-:W-:-:S04]  /*0170*/  IMAD.MOV R6, RZ, RZ, -R13 ;  /* 0x000000ffff067224 */ /* 0x002fc800078e0a0d */
[----:B------:R-:W-:-:S04]  /*0180*/  IMAD R15, R6, R9, RZ ;  /* 0x00000009060f7224 */ /* 0x000fc800078e02ff */
[----:B------:R-:W-:Y:S01]  /*0190*/  IMAD.HI.U32 R13, R13, R15, R12 ;  /* 0x0000000f0d0d7227 */ /* 0x000fe200078e000c */
[----:B----4-:R-:W-:-:S05]  /*01a0*/  IABS R6, R2 ;  /* 0x0000000200067213 */ /* 0x010fca0000000000 */
[----:B------:R-:W-:Y:S02]  /*01b0*/  IMAD.HI.U32 R4, R13, R6, RZ ;  /* 0x000000060d047227 */ /* 0x000fe400078e00ff */
[----:B------:R-:W0:Y:S02]  /*01c0*/  LDC.64 R12, c[0x0][0x388] ;  /* 0x0000e200ff0c7b82 */ /* 0x000e240000000a00 */
[----:B------:R-:W-:-:S04]  /*01d0*/  IMAD.MOV R10, RZ, RZ, -R4 ;  /* 0x000000ffff0a7224 */ /* 0x000fc800078e0a04 */
[C---:B------:R-:W-:Y:S02]  /*01e0*/  IMAD R6, R9.reuse, R10, R6 ;  /* 0x0000000a09067224 */ /* 0x040fe400078e0206 */
[----:B------:R-:W1:Y:S03]  /*01f0*/  LDC.64 R10, c[0x0][0x390] ;  /* 0x0000e400ff0a7b82 */ /* 0x000e660000000a00 */
[----:B------:R-:W-:-:S13]  /*0200*/  ISETP.GT.U32.AND P2, PT, R9, R6, PT ;  /* 0x000000060900720c */ /* 0x000fda0003f44070 */
[-C--:B------:R-:W-:Y:S01]  /*0210*/  @!P2 IADD3 R6, PT, PT, R6, -R9.reuse, RZ ;  /* 0x800000090606a210 */ /* 0x080fe20007ffe0ff */
[----:B------:R-:W-:Y:S01]  /*0220*/  @!P2 VIADD R4, R4, 0x1 ;  /* 0x000000010404a836 */ /* 0x000fe20000000000 */
[----:B------:R-:W-:Y:S02]  /*0230*/  ISETP.NE.AND P2, PT, R5, RZ, PT ;  /* 0x000000ff0500720c */ /* 0x000fe40003f45270 */
[----:B------:R-:W-:Y:S02]  /*0240*/  ISETP.GE.U32.AND P0, PT, R6, R9, PT ;  /* 0x000000090600720c */ /* 0x000fe40003f06070 */
[----:B------:R-:W-:-:S04]  /*0250*/  LOP3.LUT R6, R2, R5, RZ, 0x3c, !PT ;  /* 0x0000000502067212 */ /* 0x000fc800078e3cff */
[----:B------:R-:W-:-:S07]  /*0260*/  ISETP.GE.AND P1, PT, R6, RZ, PT ;  /* 0x000000ff0600720c */ /* 0x000fce0003f26270 */
[----:B------:R-:W-:-:S06]  /*0270*/  @P0 IADD3 R4, PT, PT, R4, 0x1, RZ ;  /* 0x0000000104040810 */ /* 0x000fcc0007ffe0ff */
[----:B------:R-:W-:Y:S01]  /*0280*/  @!P1 IMAD.MOV R4, RZ, RZ, -R4 ;  /* 0x000000ffff049224 */ /* 0x000fe200078e0a04 */
[----:B------:R-:W-:-:S05]  /*0290*/  @!P2 LOP3.LUT R4, RZ, R5, RZ, 0x33, !PT ;  /* 0x00000005ff04a212 */ /* 0x000fca00078e33ff */
[----:B--2---:R-:W-:-:S04]  /*02a0*/  IMAD R9, R7, UR7, R4 ;  /* 0x0000000707097c24 */ /* 0x004fc8000f8e0204 */
[----:B-1----:R-:W-:-:S05]  /*02b0*/  IMAD.WIDE R10, R9, 0x4, R10 ;  /* 0x00000004090a7825 */ /* 0x002fca00078e020a */
[----:B------:R-:W2:Y:S01]  /*02c0*/  LDG.E.CONSTANT R6, desc[UR4][R10.64] ;  /* 0x000000040a067981 */ /* 0x000ea2000c1e9900 */
[----:B------:R-:W-:-:S04]  /*02d0*/  IMAD R9, R8, R7, R3 ;  /* 0x0000000708097224 */ /* 0x000fc800078e0203 */
[----:B0-----:R-:W-:-:S05]  /*02e0*/  IMAD.WIDE R8, R9, 0x2, R12 ;  /* 0x0000000209087825 */ /* 0x001fca00078e020c */
[----:B------:R0:W3:Y:S01]  /*02f0*/  LDG.E.U16.CONSTANT R7, desc[UR4][R8.64] ;  /* 0x0000000408077981 */ /* 0x0000e2000c1e9500 */
[----:B------:R-:W-:Y:S02]  /*0300*/  IABS R15, R0 ;  /* 0x00000000000f7213 */ /* 0x000fe40000000000 */
[----:B------:R-:W-:Y:S02]  /*0310*/  IADD3 R4, PT, PT, -R4, RZ, RZ ;  /* 0x000000ff04047210 */ /* 0x000fe40007ffe1ff */
[----:B------:R-:W1:Y:S03]  /*0320*/  I2F.RP R14, R15 ;  /* 0x0000000f000e7306 */ /* 0x000e660000209400 */
[----:B------:R-:W-:Y:S01]  /*0330*/  IMAD R2, R5, R4, R2 ;  /* 0x0000000405027224 */ /* 0x000fe200078e0202 */
[----:B0-----:R-:W-:-:S04]  /*0340*/  IABS R8, R3 ;  /* 0x0000000300087213 */ /* 0x001fc80000000000 */
[----:B-1----:R-:W0:Y:S02]  /*0350*/  MUFU.RCP R14, R14 ;  /* 0x0000000e000e7308 */ /* 0x002e240000001000 */
[----:B0-----:R-:W-:-:S06]  /*0360*/  IADD3 R12, PT, PT, R14, 0xffffffe, RZ ;  /* 0x0ffffffe0e0c7810 */ /* 0x001fcc0007ffe0ff */
[----:B------:R0:W1:Y:S02]  /*0370*/  F2I.FTZ.U32.TRUNC.NTZ R13, R12 ;  /* 0x0000000c000d7305 */ /* 0x000064000021f000 */
[----:B0-----:R-:W-:Y:S01]  /*0380*/  MOV R12, RZ ;  /* 0x000000ff000c7202 */ /* 0x001fe20000000f00 */
[----:B-1----:R-:W-:-:S04]  /*0390*/  IMAD.MOV R10, RZ, RZ, -R13 ;  /* 0x000000ffff0a7224 */ /* 0x002fc800078e0a0d */
[----:B------:R-:W-:-:S04]  /*03a0*/  IMAD R11, R10, R15, RZ ;  /* 0x0000000f0a0b7224 */ /* 0x000fc800078e02ff */
[----:B------:R-:W-:-:S06]  /*03b0*/  IMAD.HI.U32 R13, R13, R11, R12 ;  /* 0x0000000b0d0d7227 */ /* 0x000fcc00078e000c */
[----:B------:R-:W-:-:S05]  /*03c0*/  IMAD.HI.U32 R13, R13, R8, RZ ;  /* 0x000000080d0d7227 */ /* 0x000fca00078e00ff */
[----:B------:R-:W-:-:S05]  /*03d0*/  IADD3 R9, PT, PT, -R13, RZ, RZ ;  /* 0x000000ff0d097210 */ /* 0x000fca0007ffe1ff */
[----:B------:R-:W-:-:S05]  /*03e0*/  IMAD R8, R15, R9, R8 ;  /* 0x000000090f087224 */ /* 0x000fca00078e0208 */
[----:B------:R-:W-:-:S13]  /*03f0*/  ISETP.GT.U32.AND P2, PT, R15, R8, PT ;  /* 0x000000080f00720c */ /* 0x000fda0003f44070 */
[----:B------:R-:W-:Y:S01]  /*0400*/  @!P2 IMAD.IADD R8, R8, 0x1, -R15 ;  /* 0x000000010808a824 */ /* 0x000fe200078e0a0f */
[----:B------:R-:W-:Y:S02]  /*0410*/  @!P2 IADD3 R13, PT, PT, R13, 0x1, RZ ;  /* 0x000000010d0da810 */ /* 0x000fe40007ffe0ff */
[----:B------:R-:W-:Y:S02]  /*0420*/  ISETP.NE.AND P2, PT, R0, RZ, PT ;  /* 0x000000ff0000720c */ /* 0x000fe40003f45270 */
[----:B------:R-:W-:Y:S02]  /*0430*/  ISETP.GE.U32.AND P0, PT, R8, R15, PT ;  /* 0x0000000f0800720c */ /* 0x000fe40003f06070 */
[----:B------:R-:W-:-:S04]  /*0440*/  LOP3.LUT R8, R3, R0, RZ, 0x3c, !PT ;  /* 0x0000000003087212 */ /* 0x000fc800078e3cff */
[----:B------:R-:W-:Y:S02]  /*0450*/  ISETP.GE.AND P1, PT, R8, RZ, PT ;  /* 0x000000ff0800720c */ /* 0x000fe40003f26270 */
[----:B------:R-:W0:Y:S05]  /*0460*/  LDC.64 R8, c[0x0][0x380] ;  /* 0x0000e000ff087b82 */ /* 0x000e2a0000000a00 */
[----:B------:R-:W-:-:S06]  /*0470*/  @P0 IADD3 R13, PT, PT, R13, 0x1, RZ ;  /* 0x000000010d0d0810 */ /* 0x000fcc0007ffe0ff */
[----:B------:R-:W-:Y:S01]  /*0480*/  @!P1 IMAD.MOV R13, RZ, RZ, -R13 ;  /* 0x000000ffff0d9224 */ /* 0x000fe200078e0a0d */
[----:B------:R-:W-:-:S04]  /*0490*/  @!P2 LOP3.LUT R13, RZ, R0, RZ, 0x33, !PT ;  /* 0x00000000ff0da212 */ /* 0x000fc800078e33ff */
[----:B------:R-:W-:-:S05]  /*04a0*/  IADD3 R4, PT, PT, -R13, RZ, RZ ;  /* 0x000000ff0d047210 */ /* 0x000fca0007ffe1ff */
[----:B------:R-:W-:Y:S02]  /*04b0*/  IMAD R4, R0, R4, R3 ;  /* 0x0000000400047224 */ /* 0x000fe400078e0203 */
[----:B--2---:R-:W-:-:S04]  /*04c0*/  IMAD R2, R6, R5, R2 ;  /* 0x0000000506027224 */ /* 0x004fc800078e0202 */
[----:B------:R-:W-:-:S04]  /*04d0*/  IMAD R3, R2, UR6, R13 ;  /* 0x0000000602037c24 */ /* 0x000fc8000f8e020d */
[----:B------:R-:W-:-:S04]  /*04e0*/  IMAD R3, R3, R0, R4 ;  /* 0x0000000003037224 */ /* 0x000fc800078e0204 */
[----:B0-----:R-:W-:-:S05]  /*04f0*/  IMAD.WIDE R8, R3, 0x2, R8 ;  /* 0x0000000203087825 */ /* 0x001fca00078e0208 */
[----:B---3--:R-:W-:Y:S01]  /*0500*/  STG.E.U16 desc[UR4][R8.64], R7 ;  /* 0x0000000708007986 */ /* 0x008fe2000c101504 */
[----:B------:R-:W-:Y:S05]  /*0510*/  EXIT ;  /* 0x000000000000794d */ /* 0x000fea0003800000 */
.L_x_0:
[----:B------:R-:W-:-:S00]  /*0520*/  BRA `(.L_x_0) ;  /* 0xfffffffc00fc7947 */ /* 0x000fc0000383ffff */
[----:B------:R-:W-:-:S00]  /*0530*/  NOP ;  /* 0x0000000000007918 */ /* 0x000fc00000000000 */
        /* <DEDUP_REMOVED lines=12> */
.L_x_6:


//--------------------- .text.append_kv_paged_batched_f16 --------------------------
	.section	.text.append_kv_paged_batched_f16,"ax",@progbits
	.align	128
        .global         append_kv_paged_batched_f16
        .type           append_kv_paged_batched_f16,@function
        .size           append_kv_paged_batched_f16,(.L_x_7 - append_kv_paged_batched_f16)
        .other          append_kv_paged_batched_f16,@"STO_CUDA_ENTRY STV_DEFAULT"
append_kv_paged_batched_f16:
.text.append_kv_paged_batched_f16:
        /* <DEDUP_REMOVED lines=82> */
.L_x_1:
        /* <DEDUP_REMOVED lines=14> */
.L_x_7:


//--------------------- .text.append_kv_paged_batched_f32 --------------------------
	.section	.text.append_kv_paged_batched_f32,"ax",@progbits
	.align	128
        .global         append_kv_paged_batched_f32
        .type           append_kv_paged_batched_f32,@function
        .size           append_kv_paged_batched_f32,(.L_x_8 - append_kv_paged_batched_f32)
        .other          append_kv_paged_batched_f32,@"STO_CUDA_ENTRY STV_DEFAULT"
append_kv_paged_batched_f32:
.text.append_kv_paged_batched_f32:
        /* <DEDUP_REMOVED lines=47> */
[----:B------:R0:W3:Y:S01]  /*02f0*/  LDG.E.CONSTANT R7, desc[UR4][R8.64] ;  /* 0x0000000408077981 */ /* 0x0000e2000c1e9900 */
        /* <DEDUP_REMOVED lines=32> */
[----:B---3--:R-:W-:Y:S01]  /*0500*/  STG.E desc[UR4][R8.64], R7 ;  /* 0x0000000708007986 */ /* 0x008fe2000c101904 */
[----:B------:R-:W-:Y:S05]  /*0510*/  EXIT ;  /* 0x000000000000794d */ /* 0x000fea0003800000 */
.L_x_2:
        /* <DEDUP_REMOVED lines=14> */
.L_x_8:


//--------------------- .text.append_kv_paged_bf16 --------------------------
	.section	.text.append_kv_paged_bf16,"ax",@progbits
	.align	128
        .global         append_kv_paged_bf16
        .type           append_kv_paged_bf16,@function
        .size           append_kv_paged_bf16,(.L_x_9 - append_kv_paged_bf16)
        .other          append_kv_paged_bf16,@"STO_CUDA_ENTRY STV_DEFAULT"
append_kv_paged_bf16:
.text.append_kv_paged_bf16:
[----:B------:R-:W-:Y:S01]  /*0000*/  LDC R1, c[0x0][0x37c] ;  /* 0x0000df00ff017b82 */ /* 0x000fe20000000800 */
[----:B------:R-:W0:Y:S07]  /*0010*/  S2R R4, SR_TID.X ;  /* 0x0000000000047919 */ /* 0x000e2e0000002100 */
[----:B------:R-:W1:Y:S01]  /*0020*/  LDC.64 R2, c[0x0][0x3a0] ;  /* 0x0000e800ff027b82 */ /* 0x000e620000000a00 */
[----:B------:R-:W2:Y:S07]  /*0030*/  LDCU UR5, c[0x0][0x3a8] ;  /* 0x00007500ff0577ac */ /* 0x000eae0008000800 */
[----:B------:R-:W0:Y:S08]  /*0040*/  S2UR UR4, SR_CTAID.X ;  /* 0x00000000000479c3 */ /* 0x000e300000002500 */
[----:B------:R-:W0:Y:S01]  /*0050*/  LDC R7, c[0x0][0x360] ;  /* 0x0000d800ff077b82 */ /* 0x000e220000000800 */
[----:B-1----:R-:W-:-:S02]  /*0060*/  IMAD R0, R3, R2, RZ ;  /* 0x0000000203007224 */ /* 0x002fc400078e02ff */
[----:B0-----:R-:W-:Y:S02]  /*0070*/  IMAD R7, R7, UR4, R4 ;  /* 0x0000000407077c24 */ /* 0x001fe4000f8e0204 */
[----:B--2---:R-:W-:-:S05]  /*0080*/  IMAD R4, R0, UR5, RZ ;  /* 0x0000000500047c24 */ /* 0x004fca000f8e02ff */
[----:B------:R-:W-:-:S13]  /*0090*/  ISETP.GE.AND P0, PT, R7, R4, PT ;  /* 0x000000040700720c */ /* 0x000fda0003f06270 */
[----:B------:R-:W-:Y:S05]  /*00a0*/  @P0 EXIT ;  /* 0x000000000000094d */ /* 0x000fea0003800000 */
[-C--:B------:R-:W-:Y:S01]  /*00b0*/  IABS R11, R0.reuse ;  /* 0x00000000000b7213 */ /* 0x080fe20000000000 */
[----:B------:R-:W0:Y:S01]  /*00c0*/  LDC.64 R4, c[0x0][0x398] ;  /* 0x0000e600ff047b82 */ /* 0x000e220000000a00 */
[----:B------:R-:W-:Y:S01]  /*00d0*/  IABS R12, R7 ;  /* 0x00000007000c7213 */ /* 0x000fe20000000000 */
[----:B------:R-:W1:Y:S01]  /*00e0*/  LDCU.64 UR4, c[0x0][0x358] ;  /* 0x00006b00ff0477ac */ /* 0x000e620008000a00 */
[----:B------:R-:W2:Y:S01]  /*00f0*/  I2F.RP R6, R11 ;  /* 0x0000000b00067306 */ /* 0x000ea20000209400 */
[----:B------:R-:W-:-:S07]  /*0100*/  IABS R14, R0 ;  /* 0x00000000000e7213 */ /* 0x000fce0000000000 */
[----:B--2---:R-:W2:Y:S02]  /*0110*/  MUFU.RCP R6, R6 ;  /* 0x0000000600067308 */ /* 0x004ea40000001000 */
[----:B--2---:R-:W-:Y:S01]  /*0120*/  VIADD R8, R6, 0xffffffe ;  /* 0x0ffffffe06087836 */ /* 0x004fe20000000000 */
[----:B0-----:R-:W-:-:S05]  /*0130*/  IABS R6, R5 ;  /* 0x0000000500067213 */ /* 0x001fca0000000000 */
[----:B------:R0:W2:Y:S02]  /*0140*/  F2I.FTZ.U32.TRUNC.NTZ R9, R8 ;  /* 0x0000000800097305 */ /* 0x0000a4000021f000 */
[----:B0-----:R-:W-:Y:S02]  /*0150*/  HFMA2 R8, -RZ, RZ, 0, 0 ;  /* 0x00000000ff087431 */ /* 0x001fe400000001ff */
[----:B--2---:R-:W-:-:S04]  /*0160*/  IMAD.MOV R10, RZ, RZ, -R9 ;  /* 0x000000ffff0a7224 */ /* 0x004fc800078e0a09 */
[----:B------:R-:W-:Y:S02]  /*0170*/  IMAD R13, R10, R11, RZ ;  /* 0x0000000b0a0d7224 */ /* 0x000fe400078e02ff */
[----:B------:R-:W-:Y:S02]  /*0180*/  IMAD.MOV.U32 R10, RZ, RZ, R12 ;  /* 0x000000ffff0a7224 */ /* 0x000fe400078e000c */
[----:B------:R-:W-:Y:S01]  /*0190*/  IMAD.HI.U32 R9, R9, R13, R8 ;  /* 0x0000000d09097227 */ /* 0x000fe200078e0008 */
[----:B------:R-:W-:Y:S01]  /*01a0*/  IADD3 R8, PT, PT, RZ, -R14, RZ ;  /* 0x8000000eff087210 */ /* 0x000fe20007ffe0ff */
[----:B------:R-:W0:Y:S01]  /*01b0*/  I2F.RP R12, R6 ;  /* 0x00000006000c7306 */ /* 0x000e220000209400 */
[----:B------:R-:W2:Y:S03]  /*01c0*/  LDC.64 R14, c[0x0][0x388] ;  /* 0x0000e200ff0e7b82 */ /* 0x000ea60000000a00 */
[----:B------:R-:W-:-:S04]  /*01d0*/  IMAD.HI.U32 R9, R9, R10, RZ ;  /* 0x0000000a09097227 */ /* 0x000fc800078e00ff */
[----:B------:R-:W-:-:S05]  /*01e0*/  IMAD R8, R9, R8, R10 ;  /* 0x0000000809087224 */ /* 0x000fca00078e020a */
[----:B------:R-:W-:Y:S01]  /*01f0*/  ISETP.GT.U32.AND P2, PT, R11, R8, PT ;  /* 0x000000080b00720c */ /* 0x000fe20003f44070 */
[----:B0-----:R-:W0:-:S12]  /*0200*/  MUFU.RCP R12, R12 ;  /* 0x0000000c000c7308 */ /* 0x001e180000001000 */
[----:B------:R-:W-:Y:S02]  /*0210*/  @!P2 IMAD.IADD R8, R8, 0x1, -R11 ;  /* 0x000000010808a824 */ /* 0x000fe400078e0a0b */
[----:B------:R-:W-:Y:S01]  /*0220*/  @!P2 VIADD R9, R9, 0x1 ;  /* 0x000000010909a836 */ /* 0x000fe20000000000 */
[----:B------:R-:W-:Y:S02]  /*0230*/  ISETP.NE.AND P2, PT, R0, RZ, PT ;  /* 0x000000ff0000720c */ /* 0x000fe40003f45270 */
[----:B------:R-:W-:Y:S02]  /*0240*/  ISETP.GE.U32.AND P0, PT, R8, R11, PT ;  /* 0x0000000b0800720c */ /* 0x000fe40003f06070 */
[----:B------:R-:W-:Y:S02]  /*0250*/  LOP3.LUT R8, R7, R0, RZ, 0x3c, !PT ;  /* 0x0000000007087212 */ /* 0x000fe400078e3cff */
[----:B0-----:R-:W-:Y:S02]  /*0260*/  IADD3 R10, PT, PT, R12, 0xffffffe, RZ ;  /* 0x0ffffffe0c0a7810 */ /* 0x001fe40007ffe0ff */
[----:B------:R-:W-:-:S02]  /*0270*/  ISETP.GE.AND P1, PT, R8, RZ, PT ;  /* 0x000000ff0800720c */ /* 0x000fc40003f26270 */
[----:B------:R0:W3:Y:S05]  /*0280*/  F2I.FTZ.U32.TRUNC.NTZ R11, R10 ;  /* 0x0000000a000b7305 */ /* 0x0000ea000021f000 */
[----:B------:R-:W-:Y:S02]  /*0290*/  @P0 IADD3 R9, PT, PT, R9, 0x1, RZ ;  /* 0x0000000109090810 */ /* 0x000fe40007ffe0ff */
[----:B0-----:R-:W-:-:S04]  /*02a0*/  MOV R10, RZ ;  /* 0x000000ff000a7202 */ /* 0x001fc80000000f00 */
[----:B------:R-:W-:Y:S01]  /*02b0*/  @!P1 IMAD.MOV R9, RZ, RZ, -R9 ;  /* 0x000000ffff099224 */ /* 0x000fe200078e0a09 */
[----:B------:R-:W-:Y:S02]  /*02c0*/  @!P2 LOP3.LUT R9, RZ, R0, RZ, 0x33, !PT ;  /* 0x00000000ff09a212 */ /* 0x000fe400078e33ff */
[----:B---3--:R-:W-:-:S03]  /*02d0*/  IADD3 R13, PT, PT, RZ, -R11, RZ ;  /* 0x8000000bff0d7210 */ /* 0x008fc60007ffe0ff */
[----:B------:R-:W-:Y:S02]  /*02e0*/  IMAD.IADD R4, R9, 0x1, R4 ;  /* 0x0000000109047824 */ /* 0x000fe400078e0204 */
[----:B------:R-:W-:-:S03]  /*02f0*/  IMAD R13, R13, R6, RZ ;  /* 0x000000060d0d7224 */ /* 0x000fc600078e02ff */
[----:B------:R-:W-:Y:S01]  /*0300*/  IABS R8, R4 ;  /* 0x0000000400087213 */ /* 0x000fe20000000000 */
[----:B------:R-:W-:-:S04]  /*0310*/  IMAD.HI.U32 R10, R11, R13, R10 ;  /* 0x0000000d0b0a7227 */ /* 0x000fc800078e000a */
[----:B------:R-:W-:-:S04]  /*0320*/  IMAD.MOV.U32 R11, RZ, RZ, R8 ;  /* 0x000000ffff0b7224 */ /* 0x000fc800078e0008 */
        /* <DEDUP_REMOVED lines=8> */
[----:B------:R-:W0:Y:S01]  /*03b0*/  LDC.64 R10, c[0x0][0x390] ;  /* 0x0000e400ff0a7b82 */ /* 0x000e220000000a00 */
[----:B------:R-:W-:-:S04]  /*03c0*/  LOP3.LUT R6, R4, R5, RZ, 0x3c, !PT ;  /* 0x0000000504067212 */ /* 0x000fc800078e3cff */
[----:B------:R-:W-:-:S06]  /*03d0*/  ISETP.GE.AND P1, PT, R6, RZ, PT ;  /* 0x000000ff0600720c */ /* 0x000fcc0003f26270 */
[----:B------:R-:W-:-:S05]  /*03e0*/  @P0 VIADD R8, R8, 0x1 ;  /* 0x0000000108080836 */ /* 0x000fca0000000000 */
[----:B------:R-:W-:-:S05]  /*03f0*/  MOV R6, R8 ;  /* 0x0000000800067202 */ /* 0x000fca0000000f00 */
[----:B------:R-:W-:Y:S01]  /*0400*/  @!P1 IMAD.MOV R6, RZ, RZ, -R6 ;  /* 0x000000ffff069224 */ /* 0x000fe200078e0a06 */
[----:B------:R-:W-:-:S05]  /*0410*/  @!P2 LOP3.LUT R6, RZ, R5, RZ, 0x33, !PT ;  /* 0x00000005ff06a212 */ /* 0x000fca00078e33ff */
[----:B0-----:R-:W-:-:S06]  /*0420*/  IMAD.WIDE R10, R6, 0x4, R10 ;  /* 0x00000004060a7825 */ /* 0x001fcc00078e020a */
[----:B-1----:R-:W3:Y:S01]  /*0430*/  LDG.E.CONSTANT R10, desc[UR4][R10.64] ;  /* 0x000000040a0a7981 */ /* 0x002ee2000c1e9900 */
[----:B--2---:R-:W-:-:S05]  /*0440*/  IMAD.WIDE R14, R7, 0x2, R14 ;  /* 0x00000002070e7825 */ /* 0x004fca00078e020e */
[----:B------:R-:W2:Y:S01]  /*0450*/  LDG.E.U16.CONSTANT R8, desc[UR4][R14.64] ;  /* 0x000000040e087981 */ /* 0x000ea2000c1e9500 */
[----:B------:R-:W-:Y:S02]  /*0460*/  IABS R17, R3 ;  /* 0x0000000300117213 */ /* 0x000fe40000000000 */
[----:B------:R-:W-:Y:S02]  /*0470*/  IADD3 R9, PT, PT, -R9, RZ, RZ ;  /* 0x000000ff09097210 */ /* 0x000fe40007ffe1ff */
[----:B------:R-:W0:Y:S01]  /*0480*/  I2F.RP R16, R17 ;  /* 0x0000001100107306 */ /* 0x000e220000209400 */
[----:B------:R-:W-:Y:S02]  /*0490*/  IADD3 R6, PT, PT, -R6, RZ, RZ ;  /* 0x000000ff06067210 */ /* 0x000fe40007ffe1ff */
[----:B------:R-:W-:-:S03]  /*04a0*/  IMAD R18, R0, R9, R7 ;  /* 0x0000000900127224 */ /* 0x000fc600078e0207 */
[----:B------:R-:W-:Y:S02]  /*04b0*/  IMAD R4, R5, R6, R4 ;  /* 0x0000000605047224 */ /* 0x000fe400078e0204 */
[----:B------:R-:W-:Y:S01]  /*04c0*/  IABS R0, R18 ;  /* 0x0000001200007213 */ /* 0x000fe20000000000 */
[----:B0-----:R-:W0:Y:S02]  /*04d0*/  MUFU.RCP R16, R16 ;  /* 0x0000001000107308 */ /* 0x001e240000001000 */
[----:B0-----:R-:W-:-:S06]  /*04e0*/  IADD3 R12, PT, PT, R16, 0xffffffe, RZ ;  /* 0x0ffffffe100c7810 */ /* 0x001fcc0007ffe0ff */
[----:B------:R0:W1:Y:S02]  /*04f0*/  F2I.FTZ.U32.TRUNC.NTZ R13, R12 ;  /* 0x0000000c000d7305 */ /* 0x000064000021f000 */
[----:B0-----:R-:W-:Y:S02]  /*0500*/  IMAD.MOV.U32 R12, RZ, RZ, RZ ;  /* 0x000000ffff0c7224 */ /* 0x001fe400078e00ff */
        /* <DEDUP_REMOVED lines=12> */
[----:B------:R-:W-:-:S07]  /*05d0*/  ISETP.GE.AND P1, PT, R0, RZ, PT ;  /* 0x000000ff0000720c */ /* 0x000fce0003f26270 */
[----:B------:R-:W-:-:S05]  /*05e0*/  @P0 VIADD R13, R13, 0x1 ;  /* 0x000000010d0d0836 */ /* 0x000fca0000000000 */
[----:B------:R-:W-:Y:S02]  /*05f0*/  MOV R7, R13 ;  /* 0x0000000d00077202 */ /* 0x000fe40000000f00 */
[----:B------:R-:W0:Y:S03]  /*0600*/  LDC.64 R12, c[0x0][0x380] ;  /* 0x0000e000ff0c7b82 */ /* 0x000e260000000a00 */
[----:B------:R-:W-:Y:S01]  /*0610*/  @!P1 IMAD.MOV R7, RZ, RZ, -R7 ;  /* 0x000000ffff079224 */ /* 0x000fe200078e0a07 */
[----:B------:R-:W-:-:S05]  /*0620*/  @!P2 LOP3.LUT R7, RZ, R3, RZ, 0x33, !PT ;  /* 0x00000003ff07a212 */ /* 0x000fca00078e33ff */
[----:B------:R-:W-:-:S04]  /*0630*/  IMAD.MOV R0, RZ, RZ, -R7 ;  /* 0x000000ffff007224 */ /* 0x000fc800078e0a07 */
[----:B------:R-:W-:Y:S02]  /*0640*/  IMAD R0, R3, R0, R18 ;  /* 0x0000000003007224 */ /* 0x000fe400078e0212 */
[----:B---3--:R-:W-:-:S04]  /*0650*/  IMAD R5, R10, R5, R4 ;  /* 0x000000050a057224 */ /* 0x008fc800078e0204 */
[----:B------:R-:W-:-:S04]  /*0660*/  IMAD R2, R5, R2, R7 ;  /* 0x0000000205027224 */ /* 0x000fc800078e0207 */
[----:B------:R-:W-:-:S04]  /*0670*/  IMAD R3, R2, R3, R0 ;  /* 0x0000000302037224 */ /* 0x000fc800078e0200 */
[----:B0-----:R-:W-:-:S05]  /*0680*/  IMAD.WIDE R12, R3, 0x2, R12 ;  /* 0x00000002030c7825 */ /* 0x001fca00078e020c */
[----:B--2---:R-:W-:Y:S01]  /*0690*/  STG.E.U16 desc[UR4][R12.64], R8 ;  /* 0x000000080c007986 */ /* 0x004fe2000c101504 */
[----:B------:R-:W-:Y:S05]  /*06a0*/  EXIT ;  /* 0x000000000000794d */ /* 0x000fea0003800000 */
.L_x_3:
        /* <DEDUP_REMOVED lines=13> */
.L_x_9:


//--------------------- .text.append_kv_paged_f16 --------------------------
	.section	.text.append_kv_paged_f16,"ax",@progbits
	.align	128
        .global         append_kv_paged_f16
        .type           append_kv_paged_f16,@function
        .size           append_kv_paged_f16,(.L_x_10 - append_kv_paged_f16)
        .other          append_kv_paged_f16,@"STO_CUDA_ENTRY STV_DEFAULT"
append_kv_paged_f16:
.text.append_kv_paged_f16:
        /* <DEDUP_REMOVED lines=107> */
.L_x_4:
        /* <DEDUP_REMOVED lines=13> */
.L_x_10:


//--------------------- .text.append_kv_paged_f32 --------------------------
	.section	.text.append_kv_paged_f32,"ax",@progbits
	.align	128
        .global         append_kv_paged_f32
        .type           append_kv_paged_f32,@function
        .size           append_kv_paged_f32,(.L_x_11 - append_kv_paged_f32)
        .other          append_kv_paged_f32,@"STO_CUDA_ENTRY STV_DEFAULT"
append_kv_paged_f32:
.text.append_kv_paged_f32:
        /* <DEDUP_REMOVED lines=69> */
[----:B------:R-:W2:Y:S01]  /*0450*/  LDG.E.CONSTANT R8, desc[UR4][R14.64] ;  /* 0x000000040e087981 */ /* 0x000ea2000c1e9900 */
        /* <DEDUP_REMOVED lines=35> */
[----:B--2---:R-:W-:Y:S01]  /*0690*/  STG.E desc[UR4][R12.64], R8 ;  /* 0x000000080c007986 */ /* 0x004fe2000c101904 */
[----:B------:R-:W-:Y:S05]  /*06a0*/  EXIT ;  /* 0x000000000000794d */ /* 0x000fea0003800000 */
.L_x_5:
        /* <DEDUP_REMOVED lines=13> */
.L_x_11:


//--------------------- .nv.shared.reserved.0     --------------------------
	.section	.nv.shared.reserved.0,"aw",@nobits
	.weak		__nv_reservedSMEM_offset_0_alias
	.size		__nv_reservedSMEM_offset_0_alias, 0, 64
	.other		__nv_reservedSMEM_offset_0_alias,@"STO_CUDA_RESERVED_SHARED STV_DEFAULT"
__nv_reservedSMEM_offset_0_alias:
	.zero		0
	.zero		64


//--------------------- .nv.constant0.append_kv_paged_batched_bf16 --------------------------
	.section	.nv.constant0.append_kv_paged_batched_bf16,"a",@progbits
	.sectionflags	@""
	.align	4
.nv.constant0.append_kv_paged_batched_bf16:
	.zero		944


//--------------------- .nv.constant0.append_kv_paged_batched_f16 --------------------------
	.section	.nv.constant0.append_kv_paged_batched_f16,"a",@progbits
	.sectionflags	@""
	.align	4
.nv.constant0.append_kv_paged_batched_f16:
	.zero		944


//--------------------- .nv.constant0.append_kv_paged_batched_f32 --------------------------
	.section	.nv.constant0.append_kv_paged_batched_f32,"a",@progbits
	.sectionflags	@""
	.align	4
.nv.constant0.append_kv_paged_batched_f32:
	.zero		944


//--------------------- .nv.constant0.append_kv_paged_bf16 --------------------------
	.section	.nv.constant0.append_kv_paged_bf16,"a",@progbits
	.sectionflags	@""
	.align	4
.nv.constant0.append_kv_paged_bf16:
	.zero		940


//--------------------- .nv.constant0.append_kv_paged_f16 --------------------------
	.section	.nv.constant0.append_kv_paged_f16,"a",@progbits
	.sectionflags	@""
	.align	4
.nv.constant0.append_kv_paged_f16:
	.zero		940


//--------------------- .nv.constant0.append_kv_paged_f32 --------------------------
	.section	.nv.constant0.append_kv_paged_f32,"a",@progbits
	.sectionflags	@""
	.align	4
.nv.constant0.append_kv_paged_f32:
	.zero		940


//--------------------- SYMBOLS --------------------------

	.type		.nv.reservedSmem.offset0,@object
	.size		.nv.reservedSmem.offset0,0x4
